def matmul_kernel(
    a_ptr,
    b_ptr,
    c_ptr,
    M,
    N,
    K,
    stride_am,
    stride_ak,
    stride_bk,
    stride_bn,
    stride_cm,
    stride_cn,
    BLOCK_M: tl.constexpr,
    BLOCK_N: tl.constexpr,
    BLOCK_K: tl.constexpr,
    GROUP_M: tl.constexpr,
):
    pid = tl.program_id(axis=0)
    num_pid_m = tl.cdiv(M, BLOCK_M)
    num_pid_n = tl.cdiv(N, BLOCK_N)
    num_pid_in_group = GROUP_M * num_pid_n
    group_id = pid // num_pid_in_group
    first_pid_m = group_id * GROUP_M
    group_size_m = min(num_pid_m - first_pid_m, GROUP_M)
    pid_m = first_pid_m + ((pid % num_pid_in_group) % group_size_m)
    pid_n = (pid % num_pid_in_group) // group_size_m

    offs_am = (pid_m * BLOCK_M + tl.arange(0, BLOCK_M)) % M
    offs_bn = (pid_n * BLOCK_N + tl.arange(0, BLOCK_N)) % N
    offs_k = tl.arange(0, BLOCK_K)
    a_ptrs = a_ptr + offs_am[:, None] * stride_am + offs_k[None, :] * stride_ak
    b_ptrs = b_ptr + offs_k[:, None] * stride_bk + offs_bn[None, :] * stride_bn

    acc = tl.zeros((BLOCK_M, BLOCK_N), dtype=tl.float32)
    for kk in range(0, tl.cdiv(K, BLOCK_K)):
        a = tl.load(a_ptrs, mask=offs_k[None, :] < K - kk * BLOCK_K, other=0.0)
        b = tl.load(b_ptrs, mask=offs_k[:, None] < K - kk * BLOCK_K, other=0.0)
        acc = tl.dot(a, b, acc)
        a_ptrs += BLOCK_K * stride_ak
        b_ptrs += BLOCK_K * stride_bk

    c = acc.to(c_ptr.dtype.element_ty)
    offs_cm = pid_m * BLOCK_M + tl.arange(0, BLOCK_M)
    offs_cn = pid_n * BLOCK_N + tl.arange(0, BLOCK_N)
    c_ptrs = c_ptr + offs_cm[:, None] * stride_cm + offs_cn[None, :] * stride_cn
    mask = (offs_cm[:, None] < M) & (offs_cn[None, :] < N)
    tl.store(c_ptrs, c, mask=mask)

# config = {"BLOCK_K": 32, "BLOCK_M": 256, "BLOCK_N": 64, "GROUP_M": 8, "arch": "sm_100", "dtype": "fp16", "num_ctas": 4, "num_stages": 3, "num_warps": 4}
# arch = sm_100


// ===== COMPILED SASS (sm_100a) =====

	.target	sm_100a

	.elftype	@"ET_EXEC"


//--------------------- .note.nv.tkinfo           --------------------------
	.section	.note.nv.tkinfo,"",@"SHT_NOTE"
	.sectionflags	@"SHF_NOTE_NV_TKINFO"
	.tkinfo
        /*0018*/ 	.word	0x00000081
        /*0030*/ 	.string	""
        /*0030*/ 	.string	"ptxas-blackwell"
        /*0030*/ 	.string	"Cuda compilation tools, release 12.9, V12.9.86"
        /*0030*/ 	.string	"Build cuda_12.9.r12.9/compiler.36037853_0"
        /*0030*/ 	.string	"-v  -suppress-debug-info  -lineinfo  -arch sm_100a "



//--------------------- .note.nv.cuver            --------------------------
	.section	.note.nv.cuver,"",@"SHT_NOTE"
	.sectionflags	@"SHF_NOTE_NV_CUVER"
        /*0018*/ 	.short	0x0001
        /*001a*/ 	.short	0x0064
        /*001c*/ 	.short	0x0001
        /*001e*/ 	.short	0x0000
        /*0020*/ 	.short	0x0001
        /*0022*/ 	.short	0x0000


//--------------------- .nv.info                  --------------------------
	.section	.nv.info,"",@"SHT_CUDA_INFO"
	.align	4


	//----- nvinfo : EIATTR_REGCOUNT
	.align		4
        /*0000*/ 	.byte	0x04, 0x2f
        /*0002*/ 	.short	(.L_4 - .L_3)
	.align		4
.L_3:
        /*0004*/ 	.word	index@(matmul_kernel)
        /*0008*/ 	.word	0x00000080


	//----- nvinfo : EIATTR_FRAME_SIZE
	.align		4
.L_4:
        /*000c*/ 	.byte	0x04, 0x11
        /*000e*/ 	.short	(.L_6 - .L_5)
	.align		4
.L_5:
        /*0010*/ 	.word	index@($__internal_2_$__cuda_sm10x_tcgen05_guardrail_trap_unallocated_columns_being_dealloced)
        /*0014*/ 	.word	0x00000000


	//----- nvinfo : EIATTR_FRAME_SIZE
	.align		4
.L_6:
        /*0018*/ 	.byte	0x04, 0x11
        /*001a*/ 	.short	(.L_8 - .L_7)
	.align		4
.L_7:
        /*001c*/ 	.word	index@($__internal_1_$__cuda_sm10x_tcgen05_guardrail_trap_phase_invalid_during_alloc)
        /*0020*/ 	.word	0x00000000


	//----- nvinfo : EIATTR_FRAME_SIZE
	.align		4
.L_8:
        /*0024*/ 	.byte	0x04, 0x11
        /*0026*/ 	.short	(.L_10 - .L_9)
	.align		4
.L_9:
        /*0028*/ 	.word	index@($__internal_0_$__cuda_sm10x_tcgen05_guardrail_trap_col_being_dealloced_not_returned_by_alloc)
        /*002c*/ 	.word	0x00000000


	//----- nvinfo : EIATTR_FRAME_SIZE
	.align		4
.L_10:
        /*0030*/ 	.byte	0x04, 0x11
        /*0032*/ 	.short	(.L_12 - .L_11)
	.align		4
.L_11:
        /*0034*/ 	.word	index@(matmul_kernel)
        /*0038*/ 	.word	0x00000000


	//----- nvinfo : EIATTR_MIN_STACK_SIZE
	.align		4
.L_12:
        /*003c*/ 	.byte	0x04, 0x12
        /*003e*/ 	.short	(.L_14 - .L_13)
	.align		4
.L_13:
        /*0040*/ 	.word	index@(matmul_kernel)
        /*0044*/ 	.word	0x00000000
.L_14:


//--------------------- .nv.info.matmul_kernel    --------------------------
	.section	.nv.info.matmul_kernel,"",@"SHT_CUDA_INFO"
	.sectionflags	@""
	.align	4


	//----- nvinfo : EIATTR_CUDA_API_VERSION
	.align		4
        /*0000*/ 	.byte	0x04, 0x37
        /*0002*/ 	.short	(.L_16 - .L_15)
.L_15:
        /*0004*/ 	.word	0x00000081


	//----- nvinfo : EIATTR_KPARAM_INFO
	.align		4
.L_16:
        /*0008*/ 	.byte	0x04, 0x17
        /*000a*/ 	.short	(.L_18 - .L_17)
.L_17:
        /*000c*/ 	.word	0x00000000
        /*0010*/ 	.short	0x000d
        /*0012*/ 	.short	0x0048
        /*0014*/ 	.byte	0x00, 0xf4, 0x21, 0x00


	//----- nvinfo : EIATTR_KPARAM_INFO
	.align		4
.L_18:
        /*0018*/ 	.byte	0x04, 0x17
        /*001a*/ 	.short	(.L_20 - .L_19)
.L_19:
        /*001c*/ 	.word	0x00000000
        /*0020*/ 	.short	0x000c
        /*0022*/ 	.short	0x0040
        /*0024*/ 	.byte	0x00, 0xf4, 0x21, 0x00


	//----- nvinfo : EIATTR_KPARAM_INFO
	.align		4
.L_20:
        /*0028*/ 	.byte	0x04, 0x17
        /*002a*/ 	.short	(.L_22 - .L_21)
.L_21:
        /*002c*/ 	.word	0x00000000
        /*0030*/ 	.short	0x000b
        /*0032*/ 	.short	0x0038
        /*0034*/ 	.byte	0x00, 0xf0, 0x11, 0x00


	//----- nvinfo : EIATTR_KPARAM_INFO
	.align		4
.L_22:
        /*0038*/ 	.byte	0x04, 0x17
        /*003a*/ 	.short	(.L_24 - .L_23)
.L_23:
        /*003c*/ 	.word	0x00000000
        /*0040*/ 	.short	0x000a
        /*0042*/ 	.short	0x0034
        /*0044*/ 	.byte	0x00, 0xf0, 0x11, 0x00


	//----- nvinfo : EIATTR_KPARAM_INFO
	.align		4
.L_24:
        /*0048*/ 	.byte	0x04, 0x17
        /*004a*/ 	.short	(.L_26 - .L_25)
.L_25:
        /*004c*/ 	.word	0x00000000
        /*0050*/ 	.short	0x0009
        /*0052*/ 	.short	0x0030
        /*0054*/ 	.byte	0x00, 0xf0, 0x11, 0x00


	//----- nvinfo : EIATTR_KPARAM_INFO
	.align		4
.L_26:
        /*0058*/ 	.byte	0x04, 0x17
        /*005a*/ 	.short	(.L_28 - .L_27)
.L_27:
        /*005c*/ 	.word	0x00000000
        /*0060*/ 	.short	0x0008
        /*0062*/ 	.short	0x002c
        /*0064*/ 	.byte	0x00, 0xf0, 0x11, 0x00


	//----- nvinfo : EIATTR_KPARAM_INFO
	.align		4
.L_28:
        /*0068*/ 	.byte	0x04, 0x17
        /*006a*/ 	.short	(.L_30 - .L_29)
.L_29:
        /*006c*/ 	.word	0x00000000
        /*0070*/ 	.short	0x0007
        /*0072*/ 	.short	0x0028
        /*0074*/ 	.byte	0x00, 0xf0, 0x11, 0x00


	//----- nvinfo : EIATTR_KPARAM_INFO
	.align		4
.L_30:
        /*0078*/ 	.byte	0x04, 0x17
        /*007a*/ 	.short	(.L_32 - .L_31)
.L_31:
        /*007c*/ 	.word	0x00000000
        /*0080*/ 	.short	0x0006
        /*0082*/ 	.short	0x0024
        /*0084*/ 	.byte	0x00, 0xf0, 0x11, 0x00


	//----- nvinfo : EIATTR_KPARAM_INFO
	.align		4
.L_32:
        /*0088*/ 	.byte	0x04, 0x17
        /*008a*/ 	.short	(.L_34 - .L_33)
.L_33:
        /*008c*/ 	.word	0x00000000
        /*0090*/ 	.short	0x0005
        /*0092*/ 	.short	0x0020
        /*0094*/ 	.byte	0x00, 0xf0, 0x11, 0x00


	//----- nvinfo : EIATTR_KPARAM_INFO
	.align		4
.L_34:
        /*0098*/ 	.byte	0x04, 0x17
        /*009a*/ 	.short	(.L_36 - .L_35)
.L_35:
        /*009c*/ 	.word	0x00000000
        /*00a0*/ 	.short	0x0004
        /*00a2*/ 	.short	0x001c
        /*00a4*/ 	.byte	0x00, 0xf0, 0x11, 0x00


	//----- nvinfo : EIATTR_KPARAM_INFO
	.align		4
.L_36:
        /*00a8*/ 	.byte	0x04, 0x17
        /*00aa*/ 	.short	(.L_38 - .L_37)
.L_37:
        /*00ac*/ 	.word	0x00000000
        /*00b0*/ 	.short	0x0003
        /*00b2*/ 	.short	0x0018
        /*00b4*/ 	.byte	0x00, 0xf0, 0x11, 0x00


	//----- nvinfo : EIATTR_KPARAM_INFO
	.align		4
.L_38:
        /*00b8*/ 	.byte	0x04, 0x17
        /*00ba*/ 	.short	(.L_40 - .L_39)
.L_39:
        /*00bc*/ 	.word	0x00000000
        /*00c0*/ 	.short	0x0002
        /*00c2*/ 	.short	0x0010
        /*00c4*/ 	.byte	0x00, 0xf4, 0x21, 0x00


	//----- nvinfo : EIATTR_KPARAM_INFO
	.align		4
.L_40:
        /*00c8*/ 	.byte	0x04, 0x17
        /*00ca*/ 	.short	(.L_42 - .L_41)
.L_41:
        /*00cc*/ 	.word	0x00000000
        /*00d0*/ 	.short	0x0001
        /*00d2*/ 	.short	0x0008
        /*00d4*/ 	.byte	0x00, 0xf4, 0x21, 0x00


	//----- nvinfo : EIATTR_KPARAM_INFO
	.align		4
.L_42:
        /*00d8*/ 	.byte	0x04, 0x17
        /*00da*/ 	.short	(.L_44 - .L_43)
.L_43:
        /*00dc*/ 	.word	0x00000000
        /*00e0*/ 	.short	0x0000
        /*00e2*/ 	.short	0x0000
        /*00e4*/ 	.byte	0x00, 0xf4, 0x21, 0x00


	//----- nvinfo : EIATTR_EXPLICIT_CLUSTER
	.align		4
.L_44:
        /*00e8*/ 	.byte	0x01, 0x3e
	.zero		2


	//----- nvinfo : EIATTR_CTA_PER_CLUSTER
	.align		4
        /*00ec*/ 	.byte	0x04, 0x3d
        /*00ee*/ 	.short	(.L_46 - .L_45)
.L_45:
        /*00f0*/ 	.word	0x00000004
        /*00f4*/ 	.word	0x00000001
        /*00f8*/ 	.word	0x00000001


	//----- nvinfo : EIATTR_AT_ENTRY_FRAGMENTS
	.align		4
.L_46:
        /*00fc*/ 	.byte	0x04, 0x4f
        /*00fe*/ 	.short	(.L_48 - .L_47)


	//   ....[0]....
.L_47:
        /*0100*/ 	.word	0x00000004


	//----- nvinfo : EIATTR_RESERVED_SMEM_USED
	.align		4
.L_48:
        /*0104*/ 	.byte	0x01, 0x41
	.zero		2


	//----- nvinfo : EIATTR_SPARSE_MMA_MASK
	.align		4
        /*0108*/ 	.byte	0x03, 0x50
        /*010a*/ 	.short	0x0000


	//----- nvinfo : EIATTR_TCGEN05_1CTA_USED
	.align		4
        /*010c*/ 	.byte	0x01, 0x51
	.zero		2


	//----- nvinfo : EIATTR_MAXREG_COUNT
	.align		4
        /*0110*/ 	.byte	0x03, 0x1b
        /*0112*/ 	.short	0x00ff


	//----- nvinfo : EIATTR_NUM_BARRIERS
	.align		4
        /*0114*/ 	.byte	0x02, 0x4c
        /*0116*/ 	.byte	0x01
	.zero		1


	//----- nvinfo : EIATTR_INT_WARP_WIDE_INSTR_OFFSETS
	.align		4
        /*0118*/ 	.byte	0x04, 0x31
        /*011a*/ 	.short	(.L_50 - .L_49)


	//   ....[0]....
.L_49:
        /*011c*/ 	.word	0x00001cc0


	//   ....[1]....
        /*0120*/ 	.word	0x00001cd0


	//   ....[2]....
        /*0124*/ 	.word	0x00002800


	//   ....[3]....
        /*0128*/ 	.word	0x00004db0


	//   ....[4]....
        /*012c*/ 	.word	0x00004e00


	//----- nvinfo : EIATTR_COOP_GROUP_MASK_REGIDS
	.align		4
.L_50:
        /*0130*/ 	.byte	0x04, 0x29
        /*0132*/ 	.short	(.L_52 - .L_51)


	//   ....[0]....
.L_51:
        /*0134*/ 	.word	0xffffffff


	//   ....[1]....
        /*0138*/ 	.word	0xffffffff


	//   ....[2]....
        /*013c*/ 	.word	0xffffffff


	//   ....[3]....
        /*0140*/ 	.word	0xffffffff


	//----- nvinfo : EIATTR_COOP_GROUP_INSTR_OFFSETS
	.align		4
.L_52:
        /*0144*/ 	.byte	0x04, 0x28
        /*0146*/ 	.short	(.L_54 - .L_53)


	//   ....[0]....
.L_53:
        /*0148*/ 	.word	0x00000070


	//   ....[1]....
        /*014c*/ 	.word	0x00000330


	//   ....[2]....
        /*0150*/ 	.word	0x00004c40


	//   ....[3]....
        /*0154*/ 	.word	0x00004eb0


	//----- nvinfo : EIATTR_VRC_CTA_INIT_COUNT
	.align		4
.L_54:
        /*0158*/ 	.byte	0x02, 0x4a
        /*015a*/ 	.byte	0x80
	.zero		1


	//----- nvinfo : EIATTR_MBARRIER_INSTR_OFFSETS
	.align		4
        /*015c*/ 	.byte	0x04, 0x39
        /*015e*/ 	.short	(.L_56 - .L_55)


	//   ....[0]....
.L_55:
        /*0160*/ 	.word	0x00001e00
        /*0164*/ 	.word	0x000000ff
        /*0168*/ 	.word	0x00000000
        /*016c*/ 	.short	0x0100
        /*016e*/ 	.byte	0x0f
	.zero		1


	//   ....[1]....
        /*0170*/ 	.word	0x00002860
        /*0174*/ 	.word	0x000000ff
        /*0178*/ 	.word	0x00004008
        /*017c*/ 	.short	0x0100
        /*017e*/ 	.byte	0x0c
	.zero		1


	//   ....[2]....
        /*0180*/ 	.word	0x000030a0
        /*0184*/ 	.word	0x000000ff
        /*0188*/ 	.word	0x00000000
        /*018c*/ 	.short	0x010a
        /*018e*/ 	.byte	0x0f
	.zero		1


	//   ....[3]....
        /*0190*/ 	.word	0x00003b90
        /*0194*/ 	.word	0x000000ff
        /*0198*/ 	.word	0x00000000
        /*019c*/ 	.short	0x010a
        /*019e*/ 	.byte	0x0f
	.zero		1


	//   ....[4]....
        /*01a0*/ 	.word	0x00003d00
        /*01a4*/ 	.word	0x000000ff
        /*01a8*/ 	.word	0x00004000
        /*01ac*/ 	.short	0x0108
        /*01ae*/ 	.byte	0x0c
	.zero		1


	//   ....[5]....
        /*01b0*/ 	.word	0x00003db0
        /*01b4*/ 	.word	0x000000ff
        /*01b8*/ 	.word	0x00004008
        /*01bc*/ 	.short	0x0108
        /*01be*/ 	.byte	0x0c
	.zero		1


	//   ....[6]....
        /*01c0*/ 	.word	0x00004ed0
        /*01c4*/ 	.word	0x000000ff
        /*01c8*/ 	.word	0x00000000
        /*01cc*/ 	.short	0x010a
        /*01ce*/ 	.byte	0x0f
	.zero		1


	//   ....[7]....
        /*01d0*/ 	.word	0x00004f00
        /*01d4*/ 	.word	0x000000ff
        /*01d8*/ 	.word	0x00000000
        /*01dc*/ 	.short	0x010a
        /*01de*/ 	.byte	0x0f
	.zero		1


	//----- nvinfo : EIATTR_NUM_MBARRIERS
	.align		4
.L_56:
        /*01e0*/ 	.byte	0x03, 0x38
        /*01e2*/ 	.short	0x0002


	//----- nvinfo : EIATTR_EXIT_INSTR_OFFSETS
	.align		4
        /*01e4*/ 	.byte	0x04, 0x1c
        /*01e6*/ 	.short	(.L_58 - .L_57)


	//   ....[0]....
.L_57:
        /*01e8*/ 	.word	0x00004ec0


	//----- nvinfo : EIATTR_REQNTID
	.align		4
.L_58:
        /*01ec*/ 	.byte	0x04, 0x10
        /*01ee*/ 	.short	(.L_60 - .L_59)
.L_59:
        /*01f0*/ 	.word	0x00000080
        /*01f4*/ 	.word	0x00000001
        /*01f8*/ 	.word	0x00000001


	//----- nvinfo : EIATTR_CRS_STACK_SIZE
	.align		4
.L_60:
        /*01fc*/ 	.byte	0x04, 0x1e
        /*01fe*/ 	.short	(.L_62 - .L_61)
.L_61:
        /*0200*/ 	.word	0x00000000


	//----- nvinfo : EIATTR_CBANK_PARAM_SIZE
	.align		4
.L_62:
        /*0204*/ 	.byte	0x03, 0x19
        /*0206*/ 	.short	0x0050


	//----- nvinfo : EIATTR_PARAM_CBANK
	.align		4
        /*0208*/ 	.byte	0x04, 0x0a
        /*020a*/ 	.short	(.L_64 - .L_63)
	.align		4
.L_63:
        /*020c*/ 	.word	index@(.nv.constant0.matmul_kernel)
        /*0210*/ 	.short	0x0380
        /*0212*/ 	.short	0x0050


	//----- nvinfo : EIATTR_SW_WAR
	.align		4
.L_64:
        /*0214*/ 	.byte	0x04, 0x36
        /*0216*/ 	.short	(.L_66 - .L_65)
.L_65:
        /*0218*/ 	.word	0x00000008
.L_66:


//--------------------- .nv.compat                --------------------------
	.section	.nv.compat,"",@"SHT_CUDA_COMPAT_INFO"
	.align	4
        /*0000*/ 	.byte	0x02, 0x02, 0x02, 0x00, 0x02, 0x05, 0x05, 0x00, 0x02, 0x03, 0x00, 0x00, 0x02, 0x06, 0x01, 0x00


//--------------------- .nv.callgraph             --------------------------
	.section	.nv.callgraph,"",@"SHT_CUDA_CALLGRAPH"
	.align	4
	.sectionentsize	8
	.align		4
        /*0000*/ 	.word	0x00000000
	.align		4
        /*0004*/ 	.word	0xffffffff
	.align		4
        /*0008*/ 	.word	0x00000000
	.align		4
        /*000c*/ 	.word	0xfffffffe
	.align		4
        /*0010*/ 	.word	0x00000000
	.align		4
        /*0014*/ 	.word	0xfffffffd
	.align		4
        /*0018*/ 	.word	0x00000000
	.align		4
        /*001c*/ 	.word	0xfffffffc


//--------------------- .text.matmul_kernel       --------------------------
	.section	.text.matmul_kernel,"ax",@progbits
	.align	128
        .global         matmul_kernel
        .type           matmul_kernel,@function
        .size           matmul_kernel,(.L_x_20 - matmul_kernel)
        .other          matmul_kernel,@"STO_CUDA_ENTRY STV_DEFAULT"
matmul_kernel:
.text.matmul_kernel:
[----:B------:R-:W0:Y:S01]  /*0000*/  LDC R1, c[0x0][0x37c] ;  /* 0x0000df00ff017b82 */ /* 0x000e220000000800 */
[----:B------:R-:W1:Y:S01]  /*0010*/  S2R R0, SR_TID.X ;  /* 0x0000000000007919 */ /* 0x000e620000002100 */
[----:B------:R-:W2:Y:S01]  /*0020*/  LDCU.64 UR26, c[0x0][0x358] ;  /* 0x00006b00ff1a77ac */ /* 0x000ea20008000a00 */
[----:B-1----:R-:W-:-:S13]  /*0030*/  ISETP.GE.U32.AND P0, PT, R0, 0x20, PT ;  /* 0x000000200000780c */ /* 0x002fda0003f06070 */
[----:B------:R-:W-:Y:S02]  /*0040*/  VOTEU.ANY UP0, P0 ;  /* 0x0000000000ff7886 */ /* 0x000fe40000000100 */
[----:B0-2---:R-:W-:Y:S05]  /*0050*/  BRA.U UP0, `(.L_x_0) ;  /* 0x0000000100b87547 */ /* 0x005fea000b800000 */
[----:B------:R-:W0:Y:S01]  /*0060*/  S2UR UR6, SR_CgaCtaId ;  /* 0x00000000000679c3 */ /* 0x000e220000008800 */
[----:B------:R-:W-:Y:S01]  /*0070*/  NOP ;  /* 0x0000000000007918 */ /* 0x000fe20000000000 */
[----:B------:R-:W-:Y:S02]  /*0080*/  UMOV UR4, 0x40 ;  /* 0x0000004000047882 */ /* 0x000fe40000000000 */
[----:B0-----:R-:W-:-:S09]  /*0090*/  ULEA UR4, UR6, UR4, 0x18 ;  /* 0x0000000406047291 */ /* 0x001fd2000f8ec0ff */
[----:B------:R-:W0:Y:S01]  /*00a0*/  LDS.U8 R2, [UR4] ;  /* 0x00000004ff027984 */ /* 0x000e220008000000 */
[----:B------:R-:W-:Y:S02]  /*00b0*/  UMOV UR4, 0x400 ;  /* 0x0000040000047882 */ /* 0x000fe40000000000 */
[----:B------:R-:W-:Y:S01]  /*00c0*/  ULEA UR4, UR6, UR4, 0x18 ;  /* 0x0000000406047291 */ /* 0x000fe2000f8ec0ff */
[----:B0-----:R-:W-:-:S13]  /*00d0*/  ISETP.NE.AND P0, PT, R2, RZ, PT ;  /* 0x000000ff0200720c */ /* 0x001fda0003f05270 */
[----:B------:R-:W-:Y:S05]  /*00e0*/  @P0 BRA `(.L_x_1) ;  /* 0x00000000007c0947 */ /* 0x000fea0003800000 */
[----:B------:R-:W-:-:S13]  /*00f0*/  ELECT P0, URZ, PT ;  /* 0x0000000000ff782f */ /* 0x000fda0003800000 */
[----:B------:R-:W-:Y:S05]  /*0100*/  @!P0 BRA `(.L_x_2) ;  /* 0x0000000000848947 */ /* 0x000fea0003800000 */
[----:B------:R-:W-:Y:S01]  /*0110*/  UMOV UR5, 0x2 ;  /* 0x0000000200057882 */ /* 0x000fe20000000000 */
[----:B------:R-:W-:Y:S02]  /*0120*/  IMAD.MOV.U32 R5, RZ, RZ, 0x1 ;  /* 0x00000001ff057424 */ /* 0x000fe400078e00ff */
[----:B------:R-:W-:Y:S02]  /*0130*/  IMAD.MOV.U32 R3, RZ, RZ, 0x3 ;  /* 0x00000003ff037424 */ /* 0x000fe400078e00ff */
[----:B------:R-:W-:Y:S04]  /*0140*/  DEPBAR.LE SB0, 0x36 ;  /* 0x00008d800000791a */ /* 0x000fe80000000000 */
[----:B------:R-:W0:Y:S02]  /*0150*/  UTCATOMSWS.FIND_AND_SET.ALIGN UP1, UR5, UR5 ;  /* 0x00000005000575e3 */ /* 0x000e240008020800 */
[----:B0-----:R-:W-:-:S04]  /*0160*/  PLOP3.LUT P0, PT, PT, PT, UP1, 0x80, 0x8 ;  /* 0x000000000008781c */ /* 0x001fc80003f0f018 */
[----:B------:R-:W-:-:S04]  /*0170*/  SEL R2, RZ, 0xffffffff, !P0 ;  /* 0xffffffffff027807 */ /* 0x000fc80004000000 */
[----:B------:R-:W-:Y:S01]  /*0180*/  ISETP.NE.AND P0, PT, R2, RZ, PT ;  /* 0x000000ff0200720c */ /* 0x000fe20003f05270 */
[----:B------:R-:W-:-:S12]  /*0190*/  IMAD.U32 R2, RZ, RZ, UR5 ;  /* 0x00000005ff027e24 */ /* 0x000fd8000f8e00ff */
[----:B------:R-:W-:Y:S05]  /*01a0*/  @P0 BRA `(.L_x_3) ;  /* 0x0000000000240947 */ /* 0x000fea0003800000 */
.L_x_4:
[----:B------:R-:W-:Y:S05]  /*01b0*/  NANOSLEEP 0x64 ;  /* 0x000000640000795d */ /* 0x000fea0003800000 */
[----:B------:R-:W-:-:S05]  /*01c0*/  UMOV UR5, 0x2 ;  /* 0x0000000200057882 */ /* 0x000fca0000000000 */
[----:B------:R-:W-:Y:S04]  /*01d0*/  DEPBAR.LE SB0, 0x36 ;  /* 0x00008d800000791a */ /* 0x000fe80000000000 */
[----:B------:R-:W0:Y:S02]  /*01e0*/  UTCATOMSWS.FIND_AND_SET.ALIGN UP1, UR5, UR5 ;  /* 0x00000005000575e3 */ /* 0x000e240008020800 */
[----:B0-----:R-:W-:-:S04]  /*01f0*/  PLOP3.LUT P0, PT, PT, PT, UP1, 0x80, 0x8 ;  /* 0x000000000008781c */ /* 0x001fc80003f0f018 */
[----:B------:R-:W-:-:S04]  /*0200*/  SEL R2, RZ, 0xffffffff, !P0 ;  /* 0xffffffffff027807 */ /* 0x000fc80004000000 */
[----:B------:R-:W-:Y:S01]  /*0210*/  ISETP.NE.AND P0, PT, R2, RZ, PT ;  /* 0x000000ff0200720c */ /* 0x000fe20003f05270 */
[----:B------:R-:W-:-:S12]  /*0220*/  IMAD.U32 R2, RZ, RZ, UR5 ;  /* 0x00000005ff027e24 */ /* 0x000fd8000f8e00ff */
[----:B------:R-:W-:Y:S05]  /*0230*/  @!P0 BRA `(.L_x_4) ;  /* 0xfffffffc00dc8947 */ /* 0x000fea000383ffff */
.L_x_3:
[C---:B------:R-:W-:Y:S01]  /*0240*/  VIADD R4, R2.reuse, 0x10 ;  /* 0x0000001002047836 */ /* 0x040fe20000000000 */
[----:B------:R-:W-:Y:S01]  /*0250*/  UMOV UR5, 0x50 ;  /* 0x0000005000057882 */ /* 0x000fe20000000000 */
[----:B------:R-:W-:Y:S01]  /*0260*/  SHF.L.U32 R3, R3, R2, RZ ;  /* 0x0000000203037219 */ /* 0x000fe200000006ff */
[----:B------:R-:W-:Y:S01]  /*0270*/  ULEA UR5, UR6, UR5, 0x18 ;  /* 0x0000000506057291 */ /* 0x000fe2000f8ec0ff */
[----:B------:R-:W-:Y:S01]  /*0280*/  IMAD.SHL.U32 R2, R2, 0x20, RZ ;  /* 0x0000002002027824 */ /* 0x000fe200078e00ff */
[----:B------:R-:W-:-:S04]  /*0290*/  SHF.L.U32 R4, R5, R4, RZ ;  /* 0x0000000405047219 */ /* 0x000fc800000006ff */
[----:B------:R-:W-:-:S05]  /*02a0*/  LOP3.LUT R3, R4, R3, RZ, 0xfc, !PT ;  /* 0x0000000304037212 */ /* 0x000fca00078efcff */
[----:B------:R0:W-:Y:S04]  /*02b0*/  ATOMS.OR RZ, [UR5], R3 ;  /* 0x00000003ffff798c */ /* 0x0001e8000b000005 */
[----:B------:R0:W-:Y:S01]  /*02c0*/  STS [UR4], R2 ;  /* 0x00000002ff007988 */ /* 0x0001e20008000804 */
[----:B------:R-:W-:Y:S05]  /*02d0*/  BRA `(.L_x_2) ;  /* 0x0000000000107947 */ /* 0x000fea0003800000 */
.L_x_1:
[----:B------:R-:W-:-:S05]  /*02e0*/  IMAD.MOV.U32 R2, RZ, RZ, -0x1 ;  /* 0xffffffffff027424 */ /* 0x000fca00078e00ff */
[----:B------:R0:W-:Y:S02]  /*02f0*/  STS [UR4], R2 ;  /* 0x00000002ff007988 */ /* 0x0001e40008000804 */
[----:B0-----:R-:W-:-:S07]  /*0300*/  MOV R2, 0x320 ;  /* 0x0000032000027802 */ /* 0x001fce0000000f00 */
[----:B------:R-:W-:Y:S05]  /*0310*/  CALL.REL.NOINC `($__internal_1_$__cuda_sm10x_tcgen05_guardrail_trap_phase_invalid_during_alloc) ;  /* 0x0000004c00107944 */ /* 0x000fea0003c00000 */
.L_x_2:
[----:B------:R-:W-:Y:S05]  /*0320*/  WARPSYNC.ALL ;  /* 0x0000000000007948 */ /* 0x000fea0003800000 */
[----:B------:R-:W-:Y:S01]  /*0330*/  NOP ;  /* 0x0000000000007918 */ /* 0x000fe20000000000 */
.L_x_0:
[----:B------:R-:W1:Y:S08]  /*0340*/  LDC.64 R18, c[0x0][0x398] ;  /* 0x0000e600ff127b82 */ /* 0x000e700000000a00 */
[----:B------:R-:W2:Y:S02]  /*0350*/  S2UR UR5, SR_CgaSize ;  /* 0x00000000000579c3 */ /* 0x000ea40000008a00 */
[----:B--2---:R-:W-:-:S12]  /*0360*/  UIMAD UR5, UR5, -0xa0, URZ ;  /* 0xffffff60050578a4 */ /* 0x004fd8000f8e02ff */
[----:B------:R-:W2:Y:S01]  /*0370*/  LDCU UR5, c[0x0][UR5+0x2b0] ;  /* 0x00005600050577ac */ /* 0x000ea20008000800 */
[----:B------:R-:W-:Y:S01]  /*0380*/  LOP3.LUT R38, R0, 0x1f, RZ, 0xc0, !PT ;  /* 0x0000001f00267812 */ /* 0x000fe200078ec0ff */
[----:B------:R-:W-:Y:S01]  /*0390*/  UMOV UR12, 0x400 ;  /* 0x00000400000c7882 */ /* 0x000fe20000000000 */
[----:B------:R-:W3:Y:S01]  /*03a0*/  LDCU.128 UR8, c[0x0][0x380] ;  /* 0x00007000ff0877ac */ /* 0x000ee20008000c00 */
[----:B------:R-:W4:Y:S01]  /*03b0*/  S2UR UR4, SR_CTAID.X ;  /* 0x00000000000479c3 */ /* 0x000f220000002500 */
[----:B------:R-:W-:-:S07]  /*03c0*/  UMOV UR6, 0x1 ;  /* 0x0000000100067882 */ /* 0x000fce0000000000 */
[----:B------:R-:W5:Y:S01]  /*03d0*/  LDC.64 R74, c[0x0][0x3a8] ;  /* 0x0000ea00ff4a7b82 */ /* 0x000f620000000a00 */
[----:B01----:R-:W-:Y:S01]  /*03e0*/  VIADD R2, R19, 0x3f ;  /* 0x0000003f13027836 */ /* 0x003fe20000000000 */
[----:B------:R-:W-:-:S04]  /*03f0*/  IABS R17, R18 ;  /* 0x0000001200117213 */ /* 0x000fc80000000000 */
[----:B------:R-:W-:Y:S02]  /*0400*/  SHF.R.S32.HI R3, RZ, 0x1f, R2 ;  /* 0x0000001fff037819 */ /* 0x000fe40000011402 */
[----:B----4-:R-:W-:Y:S02]  /*0410*/  I2FP.F32.U32 R6, UR4 ;  /* 0x0000000400067c45 */ /* 0x010fe40008201000 */
[----:B------:R-:W-:-:S03]  /*0420*/  LEA.HI R3, R3, R2, RZ, 0x6 ;  /* 0x0000000203037211 */ /* 0x000fc600078f30ff */
[----:B--2---:R-:W-:Y:S01]  /*0430*/  FMUL R6, R6, UR5 ;  /* 0x0000000506067c20 */ /* 0x004fe20008400000 */
[----:B------:R-:W-:Y:S01]  /*0440*/  SHF.R.S32.HI R3, RZ, 0x6, R3 ;  /* 0x00000006ff037819 */ /* 0x000fe20000011403 */
[----:B------:R-:W0:Y:S02]  /*0450*/  S2UR UR5, SR_CgaCtaId ;  /* 0x00000000000579c3 */ /* 0x000e240000008800 */
[----:B------:R-:W1:Y:S02]  /*0460*/  F2I.U32.TRUNC.NTZ R7, R6 ;  /* 0x0000000600077305 */ /* 0x000e64000020f000 */
[----:B------:R-:W-:-:S05]  /*0470*/  IMAD.SHL.U32 R4, R3, 0x8, RZ ;  /* 0x0000000803047824 */ /* 0x000fca00078e00ff */
[----:B------:R-:W-:-:S04]  /*0480*/  IABS R9, R4 ;  /* 0x0000000400097213 */ /* 0x000fc80000000000 */
[----:B------:R-:W2:Y:S01]  /*0490*/  I2F.RP R5, R9 ;  /* 0x0000000900057306 */ /* 0x000ea20000209400 */
[----:B-1----:R-:W-:Y:S01]  /*04a0*/  IABS R10, R7 ;  /* 0x00000007000a7213 */ /* 0x002fe20000000000 */
[----:B0-----:R-:W-:Y:S01]  /*04b0*/  ULEA UR12, UR5, UR12, 0x18 ;  /* 0x0000000c050c7291 */ /* 0x001fe2000f8ec0ff */
[----:B------:R-:W-:Y:S01]  /*04c0*/  BAR.SYNC.DEFER_BLOCKING 0x0 ;  /* 0x0000000000007b1d */ /* 0x000fe20000010000 */
[----:B------:R-:W-:Y:S02]  /*04d0*/  USHF.L.U32 UR4, UR5, 0x6, URZ ;  /* 0x0000000605047899 */ /* 0x000fe400080006ff */
[----:B------:R-:W-:Y:S02]  /*04e0*/  UIADD3 UR15, UPT, UPT, UR12, 0x4000, URZ ;  /* 0x000040000c0f7890 */ /* 0x000fe4000fffe0ff */
[----:B------:R-:W-:Y:S01]  /*04f0*/  ULOP3.LUT UR4, UR4, 0xc0, URZ, 0xc0, !UPT ;  /* 0x000000c004047892 */ /* 0x000fe2000f8ec0ff */
[----:B--2---:R-:W0:Y:S02]  /*0500*/  MUFU.RCP R5, R5 ;  /* 0x0000000500057308 */ /* 0x004e240000001000 */
[----:B0-----:R-:W-:Y:S01]  /*0510*/  VIADD R2, R5, 0xffffffe ;  /* 0x0ffffffe05027836 */ /* 0x001fe20000000000 */
[----:B------:R-:W-:Y:S01]  /*0520*/  IABS R5, R4 ;  /* 0x0000000400057213 */ /* 0x000fe20000000000 */
[----:B------:R-:W0:Y:S04]  /*0530*/  LDS R14, [UR12] ;  /* 0x0000000cff0e7984 */ /* 0x000e280008000800 */
[----:B------:R1:W2:Y:S02]  /*0540*/  F2I.FTZ.U32.TRUNC.NTZ R3, R2 ;  /* 0x0000000200037305 */ /* 0x0002a4000021f000 */
[----:B-1----:R-:W-:-:S02]  /*0550*/  IMAD.MOV.U32 R2, RZ, RZ, RZ ;  /* 0x000000ffff027224 */ /* 0x002fc400078e00ff */
[----:B--2---:R-:W-:-:S04]  /*0560*/  IMAD.MOV R8, RZ, RZ, -R3 ;  /* 0x000000ffff087224 */ /* 0x004fc800078e0a03 */
[----:B------:R-:W-:Y:S02]  /*0570*/  IMAD R11, R8, R9, RZ ;  /* 0x00000009080b7224 */ /* 0x000fe400078e02ff */
[----:B------:R-:W-:Y:S02]  /*0580*/  IMAD.MOV.U32 R8, RZ, RZ, R10 ;  /* 0x000000ffff087224 */ /* 0x000fe400078e000a */
[----:B------:R-:W-:-:S04]  /*0590*/  IMAD.HI.U32 R3, R3, R11, R2 ;  /* 0x0000000b03037227 */ /* 0x000fc800078e0002 */
[----:B------:R-:W-:Y:S02]  /*05a0*/  IMAD.MOV R2, RZ, RZ, -R5 ;  /* 0x000000ffff027224 */ /* 0x000fe400078e0a05 */
[----:B------:R-:W-:-:S04]  /*05b0*/  IMAD.HI.U32 R3, R3, R8, RZ ;  /* 0x0000000803037227 */ /* 0x000fc800078e00ff */
[----:B------:R-:W-:Y:S01]  /*05c0*/  IMAD R2, R3, R2, R8 ;  /* 0x0000000203027224 */ /* 0x000fe200078e0208 */
[----:B------:R-:W-:Y:S01]  /*05d0*/  IABS R8, R19 ;  /* 0x0000001300087213 */ /* 0x000fe20000000000 */
[----:B------:R-:W-:Y:S03]  /*05e0*/  BAR.SYNC.DEFER_BLOCKING 0x0 ;  /* 0x0000000000007b1d */ /* 0x000fe60000010000 */
[----:B------:R-:W-:Y:S02]  /*05f0*/  ISETP.GT.U32.AND P1, PT, R9, R2, PT ;  /* 0x000000020900720c */ /* 0x000fe40003f24070 */
[----:B0-----:R-:W-:-:S11]  /*0600*/  R2UR UR13, R14 ;  /* 0x000000000e0d72ca */ /* 0x001fd600000e0000 */
[----:B------:R-:W-:Y:S02]  /*0610*/  @!P1 IMAD.IADD R2, R2, 0x1, -R9 ;  /* 0x0000000102029824 */ /* 0x000fe400078e0a09 */
[----:B------:R-:W-:Y:S01]  /*0620*/  @!P1 VIADD R3, R3, 0x1 ;  /* 0x0000000103039836 */ /* 0x000fe20000000000 */
[----:B------:R-:W-:Y:S02]  /*0630*/  ISETP.NE.AND P1, PT, R4, RZ, PT ;  /* 0x000000ff0400720c */ /* 0x000fe40003f25270 */
[----:B------:R-:W-:Y:S02]  /*0640*/  ISETP.GE.U32.AND P0, PT, R2, R9, PT ;  /* 0x000000090200720c */ /* 0x000fe40003f06070 */
[----:B------:R-:W-:-:S04]  /*0650*/  LOP3.LUT R2, R7, R4, RZ, 0x3c, !PT ;  /* 0x0000000407027212 */ /* 0x000fc800078e3cff */
[----:B------:R-:W-:Y:S01]  /*0660*/  ISETP.GE.AND P2, PT, R2, RZ, PT ;  /* 0x000000ff0200720c */ /* 0x000fe20003f46270 */
[----:B------:R-:W-:-:S06]  /*0670*/  VIADD R2, R18, 0xff ;  /* 0x000000ff12027836 */ /* 0x000fcc0000000000 */
[----:B------:R-:W-:-:S04]  /*0680*/  @P0 VIADD R3, R3, 0x1 ;  /* 0x0000000103030836 */ /* 0x000fc80000000000 */
[----:B------:R-:W-:Y:S01]  /*0690*/  IMAD.MOV.U32 R5, RZ, RZ, R3 ;  /* 0x000000ffff057224 */ /* 0x000fe200078e0003 */
[----:B------:R-:W-:-:S03]  /*06a0*/  SHF.R.S32.HI R3, RZ, 0x1f, R2 ;  /* 0x0000001fff037819 */ /* 0x000fc60000011402 */
[----:B------:R-:W-:Y:S01]  /*06b0*/  @!P2 IMAD.MOV R5, RZ, RZ, -R5 ;  /* 0x000000ffff05a224 */ /* 0x000fe200078e0a05 */
[----:B------:R-:W-:Y:S02]  /*06c0*/  @!P1 LOP3.LUT R5, RZ, R4, RZ, 0x33, !PT ;  /* 0x00000004ff059212 */ /* 0x000fe400078e33ff */
[----:B------:R-:W-:-:S03]  /*06d0*/  LEA.HI R3, R3, R2, RZ, 0x8 ;  /* 0x0000000203037211 */ /* 0x000fc600078f40ff */
[----:B------:R-:W-:Y:S02]  /*06e0*/  IMAD.SHL.U32 R11, R5, 0x8, RZ ;  /* 0x00000008050b7824 */ /* 0x000fe400078e00ff */
[----:B------:R-:W-:-:S03]  /*06f0*/  IMAD.MOV R5, RZ, RZ, -R5 ;  /* 0x000000ffff057224 */ /* 0x000fc600078e0a05 */
[----:B------:R-:W-:Y:S01]  /*0700*/  LEA.HI.SX32 R3, R3, -R11, 0x18 ;  /* 0x8000000b03037211 */ /* 0x000fe200078fc2ff */
[----:B------:R-:W-:Y:S02]  /*0710*/  IMAD R12, R4, R5, R7 ;  /* 0x00000005040c7224 */ /* 0x000fe400078e0207 */
[----:B------:R-:W0:Y:S01]  /*0720*/  I2F.RP R7, R17 ;  /* 0x0000001100077306 */ /* 0x000e220000209400 */
[----:B------:R-:W-:Y:S02]  /*0730*/  VIMNMX R13, PT, PT, R3, 0x8, PT ;  /* 0x00000008030d7848 */ /* 0x000fe40003fe0100 */
[----:B------:R-:W-:Y:S02]  /*0740*/  IABS R4, R12 ;  /* 0x0000000c00047213 */ /* 0x000fe40000000000 */
[----:B------:R-:W-:-:S04]  /*0750*/  IABS R10, R13 ;  /* 0x0000000d000a7213 */ /* 0x000fc80000000000 */
[----:B------:R-:W1:Y:S08]  /*0760*/  I2F.RP R6, R10 ;  /* 0x0000000a00067306 */ /* 0x000e700000209400 */
[----:B0-----:R-:W-:Y:S08]  /*0770*/  MUFU.RCP R7, R7 ;  /* 0x0000000700077308 */ /* 0x001ff00000001000 */
[----:B-1----:R-:W0:Y:S02]  /*0780*/  MUFU.RCP R6, R6 ;  /* 0x0000000600067308 */ /* 0x002e240000001000 */
[----:B0-----:R-:W-:Y:S01]  /*0790*/  VIADD R2, R6, 0xffffffe ;  /* 0x0ffffffe06027836 */ /* 0x001fe20000000000 */
[----:B------:R-:W-:-:S05]  /*07a0*/  IABS R6, R13 ;  /* 0x0000000d00067213 */ /* 0x000fca0000000000 */
[----:B------:R0:W1:Y:S02]  /*07b0*/  F2I.FTZ.U32.TRUNC.NTZ R3, R2 ;  /* 0x0000000200037305 */ /* 0x000064000021f000 */
[----:B0-----:R-:W-:Y:S02]  /*07c0*/  IMAD.MOV.U32 R2, RZ, RZ, RZ ;  /* 0x000000ffff027224 */ /* 0x001fe400078e00ff */
[----:B-1----:R-:W-:-:S04]  /*07d0*/  IMAD.MOV R9, RZ, RZ, -R3 ;  /* 0x000000ffff097224 */ /* 0x002fc800078e0a03 */
[----:B------:R-:W-:-:S04]  /*07e0*/  IMAD R5, R9, R10, RZ ;  /* 0x0000000a09057224 */ /* 0x000fc800078e02ff */
[----:B------:R-:W-:-:S04]  /*07f0*/  IMAD.HI.U32 R2, R3, R5, R2 ;  /* 0x0000000503027227 */ /* 0x000fc800078e0002 */
[----:B------:R-:W-:Y:S02]  /*0800*/  IMAD.MOV.U32 R3, RZ, RZ, R4 ;  /* 0x000000ffff037224 */ /* 0x000fe400078e0004 */
[----:B------:R-:W-:Y:S02]  /*0810*/  IMAD.MOV R4, RZ, RZ, -R6 ;  /* 0x000000ffff047224 */ /* 0x000fe400078e0a06 */
[----:B------:R-:W-:-:S04]  /*0820*/  IMAD.HI.U32 R2, R2, R3, RZ ;  /* 0x0000000302027227 */ /* 0x000fc800078e00ff */
[----:B------:R-:W-:Y:S01]  /*0830*/  IMAD R3, R2, R4, R3 ;  /* 0x0000000402037224 */ /* 0x000fe200078e0203 */
[----:B------:R-:W-:Y:S01]  /*0840*/  LOP3.LUT R4, R12, R13, RZ, 0x3c, !PT ;  /* 0x0000000d0c047212 */ /* 0x000fe200078e3cff */
[----:B------:R-:W-:Y:S02]  /*0850*/  IMAD.MOV.U32 R5, RZ, RZ, R8 ;  /* 0x000000ffff057224 */ /* 0x000fe400078e0008 */
[----:B------:R-:W-:Y:S01]  /*0860*/  VIADD R6, R7, 0xffffffe ;  /* 0x0ffffffe07067836 */ /* 0x000fe20000000000 */
[----:B------:R-:W-:Y:S01]  /*0870*/  ISETP.GT.U32.AND P1, PT, R10, R3, PT ;  /* 0x000000030a00720c */ /* 0x000fe20003f24070 */
[----:B------:R-:W0:Y:S01]  /*0880*/  I2F.RP R8, R5 ;  /* 0x0000000500087306 */ /* 0x000e220000209400 */
[----:B------:R-:W-:-:S11]  /*0890*/  ISETP.GE.AND P2, PT, R4, RZ, PT ;  /* 0x000000ff0400720c */ /* 0x000fd60003f46270 */
[----:B------:R-:W-:Y:S02]  /*08a0*/  @!P1 IMAD.IADD R3, R3, 0x1, -R10 ;  /* 0x0000000103039824 */ /* 0x000fe400078e0a0a */
[----:B------:R-:W-:Y:S01]  /*08b0*/  @!P1 VIADD R2, R2, 0x1 ;  /* 0x0000000102029836 */ /* 0x000fe20000000000 */
[----:B0-----:R-:W0:Y:S01]  /*08c0*/  MUFU.RCP R8, R8 ;  /* 0x0000000800087308 */ /* 0x001e220000001000 */
[----:B------:R-:W-:Y:S02]  /*08d0*/  ISETP.NE.AND P1, PT, R13, RZ, PT ;  /* 0x000000ff0d00720c */ /* 0x000fe40003f25270 */
[----:B------:R-:W-:-:S05]  /*08e0*/  ISETP.GE.U32.AND P0, PT, R3, R10, PT ;  /* 0x0000000a0300720c */ /* 0x000fca0003f06070 */
[----:B------:R1:W2:Y:S08]  /*08f0*/  F2I.FTZ.U32.TRUNC.NTZ R3, R6 ;  /* 0x0000000600037305 */ /* 0x0002b0000021f000 */
[----:B------:R-:W-:Y:S01]  /*0900*/  @P0 VIADD R2, R2, 0x1 ;  /* 0x0000000102020836 */ /* 0x000fe20000000000 */
[----:B-1----:R-:W-:Y:S01]  /*0910*/  SHF.R.U32.HI R6, RZ, 0x5, R0 ;  /* 0x00000005ff067819 */ /* 0x002fe20000011600 */
[----:B0-----:R-:W-:-:S02]  /*0920*/  VIADD R8, R8, 0xffffffe ;  /* 0x0ffffffe08087836 */ /* 0x001fc40000000000 */
[----:B------:R-:W-:Y:S01]  /*0930*/  IMAD.MOV.U32 R10, RZ, RZ, R2 ;  /* 0x000000ffff0a7224 */ /* 0x000fe200078e0002 */
[----:B------:R-:W-:Y:S01]  /*0940*/  SGXT.U32 R6, R6, 0x2 ;  /* 0x000000020606781a */ /* 0x000fe20000000000 */
[----:B------:R0:W1:Y:S01]  /*0950*/  F2I.FTZ.U32.TRUNC.NTZ R7, R8 ;  /* 0x0000000800077305 */ /* 0x000062000021f000 */
[----:B--2---:R-:W-:Y:S02]  /*0960*/  IMAD.MOV R4, RZ, RZ, -R3 ;  /* 0x000000ffff047224 */ /* 0x004fe400078e0a03 */
[----:B------:R-:W-:Y:S01]  /*0970*/  @!P2 IMAD.MOV R10, RZ, RZ, -R10 ;  /* 0x000000ffff0aa224 */ /* 0x000fe200078e0a0a */
[----:B------:R-:W-:Y:S01]  /*0980*/  @!P1 LOP3.LUT R10, RZ, R13, RZ, 0x33, !PT ;  /* 0x0000000dff0a9212 */ /* 0x000fe200078e33ff */
[----:B------:R-:W-:Y:S01]  /*0990*/  IMAD.MOV.U32 R2, RZ, RZ, R4 ;  /* 0x000000ffff027224 */ /* 0x000fe200078e0004 */
[----:B------:R-:W-:Y:S02]  /*09a0*/  SHF.R.U32.HI R4, RZ, 0x5, R0 ;  /* 0x00000005ff047819 */ /* 0x000fe40000011600 */
[----:B------:R-:W-:Y:S01]  /*09b0*/  ISETP.NE.AND P1, PT, R18, RZ, PT ;  /* 0x000000ff1200720c */ /* 0x000fe20003f25270 */
[----:B------:R-:W-:Y:S01]  /*09c0*/  IMAD R9, R2, R17, RZ ;  /* 0x0000001102097224 */ /* 0x000fe200078e02ff */
[----:B------:R-:W-:Y:S01]  /*09d0*/  R2UR UR7, R4 ;  /* 0x00000000040772ca */ /* 0x000fe200000e0000 */
[----:B------:R-:W-:-:S02]  /*09e0*/  IMAD.MOV.U32 R2, RZ, RZ, RZ ;  /* 0x000000ffff027224 */ /* 0x000fc400078e00ff */
[----:B------:R-:W-:Y:S02]  /*09f0*/  IMAD.MOV R4, RZ, RZ, -R10 ;  /* 0x000000ffff047224 */ /* 0x000fe400078e0a0a */
[----:B0-----:R-:W-:-:S04]  /*0a00*/  IMAD.HI.U32 R8, R3, R9, R2 ;  /* 0x0000000903087227 */ /* 0x001fc800078e0002 */
[----:B------:R-:W-:Y:S01]  /*0a10*/  IMAD R2, R13, R4, R12 ;  /* 0x000000040d027224 */ /* 0x000fe200078e020c */
[----:B------:R-:W-:Y:S01]  /*0a20*/  LOP3.LUT R4, R0, 0x3f, RZ, 0xc0, !PT ;  /* 0x0000003f00047812 */ /* 0x000fe200078ec0ff */
[----:B-1----:R-:W-:Y:S02]  /*0a30*/  IMAD.MOV R3, RZ, RZ, -R7 ;  /* 0x000000ffff037224 */ /* 0x002fe400078e0a07 */
[----:B------:R-:W-:Y:S02]  /*0a40*/  IMAD.IADD R2, R11, 0x1, R2 ;  /* 0x000000010b027824 */ /* 0x000fe400078e0202 */
[----:B------:R-:W-:Y:S02]  /*0a50*/  IMAD.MOV.U32 R12, RZ, RZ, R3 ;  /* 0x000000ffff0c7224 */ /* 0x000fe400078e0003 */
[----:B------:R-:W-:Y:S01]  /*0a60*/  IMAD.SHL.U32 R3, R10, 0x40, RZ ;  /* 0x000000400a037824 */ /* 0x000fe200078e00ff */
[----:B------:R-:W-:Y:S01]  /*0a70*/  LEA R9, R2, UR4, 0x8 ;  /* 0x0000000402097c11 */ /* 0x000fe2000f8e40ff */
[----:B------:R-:W-:Y:S01]  /*0a80*/  IMAD R11, R12, R5, RZ ;  /* 0x000000050c0b7224 */ /* 0x000fe200078e02ff */
[----:B------:R-:W0:Y:S02]  /*0a90*/  LDCU UR4, c[0x0][0x3b0] ;  /* 0x00007600ff0477ac */ /* 0x000e240008000800 */
[----:B------:R-:W-:Y:S01]  /*0aa0*/  LOP3.LUT R10, R3, R6, RZ, 0xfc, !PT ;  /* 0x00000006030a7212 */ /* 0x000fe200078efcff */
[----:B------:R-:W-:-:S02]  /*0ab0*/  IMAD.MOV.U32 R6, RZ, RZ, RZ ;  /* 0x000000ffff067224 */ /* 0x000fc400078e00ff */
[----:B------:R-:W-:Y:S01]  /*0ac0*/  IMAD.IADD R2, R4, 0x1, R9 ;  /* 0x0000000104027824 */ /* 0x000fe200078e0209 */
[----:B------:R-:W-:Y:S01]  /*0ad0*/  IABS R12, R10 ;  /* 0x0000000a000c7213 */ /* 0x000fe20000000000 */
[----:B------:R-:W-:Y:S01]  /*0ae0*/  IMAD.HI.U32 R7, R7, R11, R6 ;  /* 0x0000000b07077227 */ /* 0x000fe200078e0006 */
[C---:B------:R-:W-:Y:S02]  /*0af0*/  LOP3.LUT R15, R10.reuse, 0x4, RZ, 0xfc, !PT ;  /* 0x000000040a0f7812 */ /* 0x040fe400078efcff */
[----:B------:R-:W-:Y:S02]  /*0b00*/  IABS R13, R2 ;  /* 0x00000002000d7213 */ /* 0x000fe40000000000 */
[----:B------:R-:W-:Y:S01]  /*0b10*/  IABS R16, R15 ;  /* 0x0000000f00107213 */ /* 0x000fe20000000000 */
[----:B------:R-:W-:Y:S01]  /*0b20*/  IMAD.HI.U32 R6, R7, R12, RZ ;  /* 0x0000000c07067227 */ /* 0x000fe200078e00ff */
[C---:B------:R-:W-:Y:S02]  /*0b30*/  LOP3.LUT R21, R10.reuse, 0x8, RZ, 0xfc, !PT ;  /* 0x000000080a157812 */ /* 0x040fe400078efcff */
[----:B------:R-:W-:Y:S01]  /*0b40*/  LOP3.LUT R23, R10, 0x14, RZ, 0xfc, !PT ;  /* 0x000000140a177812 */ /* 0x000fe200078efcff */
[----:B------:R-:W-:Y:S01]  /*0b50*/  IMAD.HI.U32 R8, R8, R13, RZ ;  /* 0x0000000d08087227 */ /* 0x000fe200078e00ff */
[----:B------:R-:W-:-:S02]  /*0b60*/  IABS R20, R21 ;  /* 0x0000001500147213 */ /* 0x000fc40000000000 */
[----:B------:R-:W-:Y:S01]  /*0b70*/  ISETP.GE.AND P4, PT, R21, RZ, PT ;  /* 0x000000ff1500720c */ /* 0x000fe20003f86270 */
[----:B------:R-:W-:Y:S01]  /*0b80*/  IMAD.MOV R14, RZ, RZ, -R6 ;  /* 0x000000ffff0e7224 */ /* 0x000fe200078e0a06 */
[C---:B------:R-:W-:Y:S01]  /*0b90*/  LOP3.LUT R21, R10.reuse, 0x10, RZ, 0xfc, !PT ;  /* 0x000000100a157812 */ /* 0x040fe200078efcff */
[----:B------:R-:W-:Y:S01]  /*0ba0*/  IMAD.MOV R6, RZ, RZ, -R8 ;  /* 0x000000ffff067224 */ /* 0x000fe200078e0a08 */
[C---:B------:R-:W-:Y:S01]  /*0bb0*/  LOP3.LUT R25, R10.reuse, 0x18, RZ, 0xfc, !PT ;  /* 0x000000180a197812 */ /* 0x040fe200078efcff */
[----:B------:R-:W-:Y:S01]  /*0bc0*/  IMAD.HI.U32 R9, R7, R16, RZ ;  /* 0x0000001007097227 */ /* 0x000fe200078e00ff */
[----:B------:R-:W-:Y:S02]  /*0bd0*/  IABS R22, R21 ;  /* 0x0000001500167213 */ /* 0x000fe40000000000 */
[C---:B------:R-:W-:Y:S01]  /*0be0*/  LOP3.LUT R27, R10.reuse, 0x20, RZ, 0xfc, !PT ;  /* 0x000000200a1b7812 */ /* 0x040fe200078efcff */
[----:B------:R-:W-:Y:S01]  /*0bf0*/  IMAD R6, R17, R6, R13 ;  /* 0x0000000611067224 */ /* 0x000fe200078e020d */
[----:B------:R-:W-:Y:S01]  /*0c00*/  IABS R24, R23 ;  /* 0x0000001700187213 */ /* 0x000fe20000000000 */
[----:B------:R-:W-:Y:S01]  /*0c10*/  IMAD.MOV R9, RZ, RZ, -R9 ;  /* 0x000000ffff097224 */ /* 0x000fe200078e0a09 */
[----:B------:R-:W-:Y:S01]  /*0c20*/  IABS R26, R25 ;  /* 0x00000019001a7213 */ /* 0x000fe20000000000 */
[----:B------:R-:W-:Y:S01]  /*0c30*/  IMAD R8, R5, R14, R12 ;  /* 0x0000000e05087224 */ /* 0x000fe200078e020c */
[----:B------:R-:W-:Y:S01]  /*0c40*/  ISETP.GT.U32.AND P0, PT, R17, R6, PT ;  /* 0x000000061100720c */ /* 0x000fe20003f04070 */
[----:B------:R-:W-:Y:S01]  /*0c50*/  IMAD R12, R5, R9, R16 ;  /* 0x00000009050c7224 */ /* 0x000fe200078e0210 */
[----:B------:R-:W-:Y:S01]  /*0c60*/  LOP3.LUT R9, R10, 0xc, RZ, 0xfc, !PT ;  /* 0x0000000c0a097812 */ /* 0x000fe200078efcff */
[----:B------:R-:W-:Y:S01]  /*0c70*/  IMAD.HI.U32 R11, R7, R20, RZ ;  /* 0x00000014070b7227 */ /* 0x000fe200078e00ff */
[----:B------:R-:W-:-:S02]  /*0c80*/  IABS R28, R27 ;  /* 0x0000001b001c7213 */ /* 0x000fc40000000000 */
[----:B------:R-:W-:Y:S01]  /*0c90*/  IABS R16, R9 ;  /* 0x0000000900107213 */ /* 0x000fe20000000000 */
[----:B------:R-:W-:Y:S01]  /*0ca0*/  IMAD.MOV R11, RZ, RZ, -R11 ;  /* 0x000000ffff0b7224 */ /* 0x000fe200078e0a0b */
[----:B------:R-:W-:Y:S01]  /*0cb0*/  ISETP.GE.AND P5, PT, R9, RZ, PT ;  /* 0x000000ff0900720c */ /* 0x000fe20003fa6270 */
[----:B------:R-:W-:Y:S01]  /*0cc0*/  IMAD.HI.U32 R13, R7, R24, RZ ;  /* 0x00000018070d7227 */ /* 0x000fe200078e00ff */
[----:B------:R-:W-:Y:S02]  /*0cd0*/  ISETP.GT.U32.AND P2, PT, R5, R12, PT ;  /* 0x0000000c0500720c */ /* 0x000fe40003f44070 */
[----:B------:R-:W-:Y:S01]  /*0ce0*/  ISETP.GE.AND P3, PT, R15, RZ, PT ;  /* 0x000000ff0f00720c */ /* 0x000fe20003f66270 */
[----:B------:R-:W-:Y:S01]  /*0cf0*/  @!P0 IMAD.IADD R6, R6, 0x1, -R17 ;  /* 0x0000000106068824 */ /* 0x000fe200078e0a11 */
[C---:B------:R-:W-:Y:S01]  /*0d00*/  LOP3.LUT R29, R10.reuse, 0x24, RZ, 0xfc, !PT ;  /* 0x000000240a1d7812 */ /* 0x040fe200078efcff */
[----:B------:R-:W-:Y:S01]  /*0d10*/  IMAD.HI.U32 R9, R7, R16, RZ ;  /* 0x0000001007097227 */ /* 0x000fe200078e00ff */
[----:B------:R-:W-:-:S02]  /*0d20*/  LOP3.LUT R33, R10, 0x30, RZ, 0xfc, !PT ;  /* 0x000000300a217812 */ /* 0x000fc400078efcff */
[----:B------:R-:W-:Y:S01]  /*0d30*/  ISETP.GT.U32.AND P0, PT, R17, R6, PT ;  /* 0x000000061100720c */ /* 0x000fe20003f04070 */
[----:B------:R-:W-:Y:S01]  /*0d40*/  IMAD R14, R5, R11, R20 ;  /* 0x0000000b050e7224 */ /* 0x000fe200078e0214 */
[C---:B------:R-:W-:Y:S01]  /*0d50*/  LOP3.LUT R31, R10.reuse, 0x28, RZ, 0xfc, !PT ;  /* 0x000000280a1f7812 */ /* 0x040fe200078efcff */
[----:B------:R-:W-:Y:S01]  /*0d60*/  IMAD.HI.U32 R11, R7, R22, RZ ;  /* 0x00000016070b7227 */ /* 0x000fe200078e00ff */
[----:B------:R-:W-:Y:S02]  /*0d70*/  IABS R34, R33 ;  /* 0x0000002100227213 */ /* 0x000fe40000000000 */
[C---:B------:R-:W-:Y:S01]  /*0d80*/  ISETP.GT.U32.AND P6, PT, R5.reuse, R14, PT ;  /* 0x0000000e0500720c */ /* 0x040fe20003fc4070 */
[----:B------:R-:W-:Y:S01]  /*0d90*/  IMAD.MOV R20, RZ, RZ, -R9 ;  /* 0x000000ffff147224 */ /* 0x000fe200078e0a09 */
[----:B------:R-:W-:Y:S01]  /*0da0*/  IABS R30, R31 ;  /* 0x0000001f001e7213 */ /* 0x000fe20000000000 */
[----:B------:R-:W-:Y:S01]  /*0db0*/  IMAD.MOV R11, RZ, RZ, -R11 ;  /* 0x000000ffff0b7224 */ /* 0x000fe200078e0a0b */
[C---:B------:R-:W-:Y:S01]  /*0dc0*/  LOP3.LUT R35, R10.reuse, 0x34, RZ, 0xfc, !PT ;  /* 0x000000340a237812 */ /* 0x040fe200078efcff */
[C---:B------:R-:W-:Y:S01]  /*0dd0*/  IMAD R16, R5.reuse, R20, R16 ;  /* 0x0000001405107224 */ /* 0x040fe200078e0210 */
[----:B------:R-:W-:Y:S01]  /*0de0*/  LOP3.LUT R37, R10, 0x38, RZ, 0xfc, !PT ;  /* 0x000000380a257812 */ /* 0x000fe200078efcff */
[----:B------:R-:W-:Y:S01]  /*0df0*/  @!P0 IMAD.IADD R6, R6, 0x1, -R17 ;  /* 0x0000000106068824 */ /* 0x000fe200078e0a11 */
[----:B------:R-:W-:Y:S01]  /*0e00*/  ISETP.GE.AND P0, PT, R2, RZ, PT ;  /* 0x000000ff0200720c */ /* 0x000fe20003f06270 */
[----:B------:R-:W-:Y:S01]  /*0e10*/  IMAD R20, R5, R11, R22 ;  /* 0x0000000b05147224 */ /* 0x000fe200078e0216 */
[----:B------:R-:W-:Y:S01]  /*0e20*/  LOP3.LUT R17, R10, 0x2c, RZ, 0xfc, !PT ;  /* 0x0000002c0a117812 */ /* 0x000fe200078efcff */
[----:B------:R-:W-:Y:S01]  /*0e30*/  IMAD.MOV.U32 R46, RZ, RZ, R6 ;  /* 0x000000ffff2e7224 */ /* 0x000fe200078e0006 */
[----:B------:R-:W-:Y:S01]  /*0e40*/  IABS R40, R37 ;  /* 0x0000002500287213 */ /* 0x000fe20000000000 */
[----:B------:R-:W-:Y:S01]  /*0e50*/  IMAD.HI.U32 R15, R7, R26, RZ ;  /* 0x0000001a070f7227 */ /* 0x000fe200078e00ff */
[----:B------:R-:W-:-:S03]  /*0e60*/  IABS R32, R17 ;  /* 0x0000001100207213 */ /* 0x000fc60000000000 */
[----:B------:R-:W-:-:S04]  /*0e70*/  IMAD.HI.U32 R9, R7, R28, RZ ;  /* 0x0000001c07097227 */ /* 0x000fc800078e00ff */
[----:B------:R-:W-:Y:S01]  /*0e80*/  @!P0 IMAD.MOV R46, RZ, RZ, -R46 ;  /* 0x000000ffff2e8224 */ /* 0x000fe200078e0a2e */
[C---:B------:R-:W-:Y:S01]  /*0e90*/  ISETP.GT.U32.AND P0, PT, R5.reuse, R16, PT ;  /* 0x000000100500720c */ /* 0x040fe20003f04070 */
[----:B------:R-:W-:Y:S01]  /*0ea0*/  @!P6 IMAD.IADD R14, R14, 0x1, -R5 ;  /* 0x000000010e0ee824 */ /* 0x000fe200078e0a05 */
[----:B------:R-:W-:Y:S01]  /*0eb0*/  @!P1 LOP3.LUT R46, RZ, R18, RZ, 0x33, !PT ;  /* 0x00000012ff2e9212 */ /* 0x000fe200078e33ff */
[----:B------:R-:W-:Y:S01]  /*0ec0*/  IMAD.MOV R13, RZ, RZ, -R13 ;  /* 0x000000ffff0d7224 */ /* 0x000fe200078e0a0d */
[C---:B------:R-:W-:Y:S01]  /*0ed0*/  ISETP.GT.U32.AND P1, PT, R5.reuse, R20, PT ;  /* 0x000000140500720c */ /* 0x040fe20003f24070 */
[----:B------:R-:W-:Y:S02]  /*0ee0*/  IMAD.MOV R15, RZ, RZ, -R15 ;  /* 0x000000ffff0f7224 */ /* 0x000fe400078e0a0f */
[----:B------:R-:W-:Y:S02]  /*0ef0*/  IMAD.MOV R9, RZ, RZ, -R9 ;  /* 0x000000ffff097224 */ /* 0x000fe400078e0a09 */
[----:B------:R-:W-:Y:S01]  /*0f00*/  @!P2 IMAD.IADD R12, R12, 0x1, -R5 ;  /* 0x000000010c0ca824 */ /* 0x000fe200078e0a05 */
[C---:B------:R-:W-:Y:S01]  /*0f10*/  ISETP.GT.U32.AND P2, PT, R5.reuse, R14, PT ;  /* 0x0000000e0500720c */ /* 0x040fe20003f44070 */
[----:B------:R-:W-:-:S02]  /*0f20*/  IMAD R22, R5, R13, R24 ;  /* 0x0000000d05167224 */ /* 0x000fc400078e0218 */
[--C-:B------:R-:W-:Y:S01]  /*0f30*/  @!P0 IMAD.IADD R16, R16, 0x1, -R5.reuse ;  /* 0x0000000110108824 */ /* 0x100fe200078e0a05 */
[C---:B------:R-:W-:Y:S01]  /*0f40*/  ISETP.GT.U32.AND P6, PT, R5.reuse, R12, PT ;  /* 0x0000000c0500720c */ /* 0x040fe20003fc4070 */
[C---:B------:R-:W-:Y:S02]  /*0f50*/  IMAD R24, R5.reuse, R15, R26 ;  /* 0x0000000f05187224 */ /* 0x040fe400078e021a */
[C---:B------:R-:W-:Y:S01]  /*0f60*/  IMAD R26, R5.reuse, R9, R28 ;  /* 0x00000009051a7224 */ /* 0x040fe200078e021c */
[----:B------:R-:W-:Y:S01]  /*0f70*/  IABS R28, R29 ;  /* 0x0000001d001c7213 */ /* 0x000fe20000000000 */
[----:B------:R-:W-:Y:S01]  /*0f80*/  @!P1 IMAD.IADD R20, R20, 0x1, -R5 ;  /* 0x0000000114149824 */ /* 0x000fe200078e0a05 */
[----:B------:R-:W-:Y:S01]  /*0f90*/  ISETP.GT.U32.AND P0, PT, R5, R16, PT ;  /* 0x000000100500720c */ /* 0x000fe20003f04070 */
[----:B------:R-:W-:-:S03]  /*0fa0*/  IMAD.HI.U32 R6, R7, R32, RZ ;  /* 0x0000002007067227 */ /* 0x000fc600078e00ff */
[----:B------:R-:W-:Y:S01]  /*0fb0*/  ISETP.GT.U32.AND P1, PT, R5, R20, PT ;  /* 0x000000140500720c */ /* 0x000fe20003f24070 */
[----:B------:R-:W-:-:S04]  /*0fc0*/  IMAD.HI.U32 R9, R7, R28, RZ ;  /* 0x0000001c07097227 */ /* 0x000fc800078e00ff */
[----:B------:R-:W-:Y:S02]  /*0fd0*/  IMAD.MOV R9, RZ, RZ, -R9 ;  /* 0x000000ffff097224 */ /* 0x000fe400078e0a09 */
[--C-:B------:R-:W-:Y:S01]  /*0fe0*/  @!P2 IMAD.IADD R14, R14, 0x1, -R5.reuse ;  /* 0x000000010e0ea824 */ /* 0x100fe200078e0a05 */
[C---:B------:R-:W-:Y:S01]  /*0ff0*/  ISETP.GT.U32.AND P2, PT, R5.reuse, R24, PT ;  /* 0x000000180500720c */ /* 0x040fe20003f44070 */
[C---:B------:R-:W-:Y:S02]  /*1000*/  IMAD R28, R5.reuse, R9, R28 ;  /* 0x00000009051c7224 */ /* 0x040fe400078e021c */
[----:B------:R-:W-:Y:S01]  /*1010*/  @!P0 IMAD.IADD R16, R16, 0x1, -R5 ;  /* 0x0000000110108824 */ /* 0x000fe200078e0a05 */
[----:B------:R-:W-:Y:S01]  /*1020*/  ISETP.GT.U32.AND P0, PT, R5, R26, PT ;  /* 0x0000001a0500720c */ /* 0x000fe20003f04070 */
[----:B------:R-:W-:-:S04]  /*1030*/  IMAD.HI.U32 R9, R7, R34, RZ ;  /* 0x0000002207097227 */ /* 0x000fc800078e00ff */
[----:B------:R-:W-:Y:S02]  /*1040*/  IMAD.MOV R18, RZ, RZ, -R6 ;  /* 0x000000ffff127224 */ /* 0x000fe400078e0a06 */
[--C-:B------:R-:W-:Y:S01]  /*1050*/  @!P6 IMAD.IADD R12, R12, 0x1, -R5.reuse ;  /* 0x000000010c0ce824 */ /* 0x100fe200078e0a05 */
[C---:B------:R-:W-:Y:S01]  /*1060*/  ISETP.GT.U32.AND P6, PT, R5.reuse, R22, PT ;  /* 0x000000160500720c */ /* 0x040fe20003fc4070 */
[----:B------:R-:W-:Y:S01]  /*1070*/  @!P1 IMAD.IADD R20, R20, 0x1, -R5 ;  /* 0x0000000114149824 */ /* 0x000fe200078e0a05 */
[----:B------:R-:W-:Y:S01]  /*1080*/  ISETP.GT.U32.AND P1, PT, R5, R28, PT ;  /* 0x0000001c0500720c */ /* 0x000fe20003f24070 */
[----:B------:R-:W-:-:S04]  /*1090*/  IMAD.HI.U32 R11, R7, R30, RZ ;  /* 0x0000001e070b7227 */ /* 0x000fc800078e00ff */
[----:B------:R-:W-:Y:S02]  /*10a0*/  IMAD.MOV R9, RZ, RZ, -R9 ;  /* 0x000000ffff097224 */ /* 0x000fe400078e0a09 */
[C---:B------:R-:W-:Y:S02]  /*10b0*/  IMAD R18, R5.reuse, R18, R32 ;  /* 0x0000001205127224 */ /* 0x040fe400078e0220 */
[----:B------:R-:W-:Y:S02]  /*10c0*/  IMAD.MOV R11, RZ, RZ, -R11 ;  /* 0x000000ffff0b7224 */ /* 0x000fe400078e0a0b */
[C---:B------:R-:W-:Y:S01]  /*10d0*/  IMAD R32, R5.reuse, R9, R34 ;  /* 0x0000000905207224 */ /* 0x040fe200078e0222 */
[----:B------:R-:W-:Y:S01]  /*10e0*/  IABS R34, R35 ;  /* 0x0000002300227213 */ /* 0x000fe20000000000 */
[----:B------:R-:W-:Y:S01]  /*10f0*/  @!P2 IMAD.IADD R24, R24, 0x1, -R5 ;  /* 0x000000011818a824 */ /* 0x000fe200078e0a05 */
[C---:B------:R-:W-:Y:S01]  /*1100*/  ISETP.GT.U32.AND P2, PT, R5.reuse, R18, PT ;  /* 0x000000120500720c */ /* 0x040fe20003f44070 */
[----:B------:R-:W-:-:S02]  /*1110*/  IMAD R30, R5, R11, R30 ;  /* 0x0000000b051e7224 */ /* 0x000fc400078e021e */
[--C-:B------:R-:W-:Y:S01]  /*1120*/  @!P0 IMAD.IADD R26, R26, 0x1, -R5.reuse ;  /* 0x000000011a1a8824 */ /* 0x100fe200078e0a05 */
[C---:B------:R-:W-:Y:S01]  /*1130*/  ISETP.GT.U32.AND P0, PT, R5.reuse, R32, PT ;  /* 0x000000200500720c */ /* 0x040fe20003f04070 */
[--C-:B------:R-:W-:Y:S01]  /*1140*/  @!P6 IMAD.IADD R22, R22, 0x1, -R5.reuse ;  /* 0x000000011616e824 */ /* 0x100fe200078e0a05 */
[C---:B------:R-:W-:Y:S01]  /*1150*/  ISETP.GT.U32.AND P6, PT, R5.reuse, R30, PT ;  /* 0x0000001e0500720c */ /* 0x040fe20003fc4070 */
[----:B------:R-:W-:Y:S01]  /*1160*/  @!P1 IMAD.IADD R28, R28, 0x1, -R5 ;  /* 0x000000011c1c9824 */ /* 0x000fe200078e0a05 */
[----:B------:R-:W-:Y:S01]  /*1170*/  ISETP.GT.U32.AND P1, PT, R5, R8, PT ;  /* 0x000000080500720c */ /* 0x000fe20003f24070 */
[----:B------:R-:W-:Y:S02]  /*1180*/  VIADD R6, R3, UR7 ;  /* 0x0000000703067c36 */ /* 0x000fe40008000000 */
[----:B------:R-:W-:-:S04]  /*1190*/  IMAD.HI.U32 R9, R7, R34, RZ ;  /* 0x0000002207097227 */ /* 0x000fc800078e00ff */
[C---:B------:R-:W-:Y:S02]  /*11a0*/  VIADD R15, R6.reuse, 0x1c ;  /* 0x0000001c060f7836 */ /* 0x040fe40000000000 */
[----:B------:R-:W-:Y:S02]  /*11b0*/  VIADD R13, R6, 0x3c ;  /* 0x0000003c060d7836 */ /* 0x000fe40000000000 */
[--C-:B------:R-:W-:Y:S01]  /*11c0*/  @!P2 IMAD.IADD R18, R18, 0x1, -R5.reuse ;  /* 0x000000011212a824 */ /* 0x100fe200078e0a05 */
[----:B------:R-:W-:Y:S01]  /*11d0*/  ISETP.GT.U32.AND P2, PT, R5, R24, PT ;  /* 0x000000180500720c */ /* 0x000fe20003f44070 */
[--C-:B------:R-:W-:Y:S01]  /*11e0*/  @!P0 IMAD.IADD R32, R32, 0x1, -R5.reuse ;  /* 0x0000000120208824 */ /* 0x100fe200078e0a05 */
[----:B------:R-:W-:Y:S01]  /*11f0*/  IABS R36, R15 ;  /* 0x0000000f00247213 */ /* 0x000fe20000000000 */
[--C-:B------:R-:W-:Y:S01]  /*1200*/  @!P6 IMAD.IADD R30, R30, 0x1, -R5.reuse ;  /* 0x000000011e1ee824 */ /* 0x100fe200078e0a05 */
[----:B------:R-:W-:Y:S01]  /*1210*/  IABS R42, R13 ;  /* 0x0000000d002a7213 */ /* 0x000fe20000000000 */
[----:B------:R-:W-:Y:S01]  /*1220*/  @!P1 IMAD.IADD R8, R8, 0x1, -R5 ;  /* 0x0000000108089824 */ /* 0x000fe200078e0a05 */
[----:B------:R-:W-:Y:S01]  /*1230*/  ISETP.GE.AND P0, PT, R21, RZ, PT ;  /* 0x000000ff1500720c */ /* 0x000fe20003f06270 */
[----:B------:R-:W-:Y:S01]  /*1240*/  IMAD.HI.U32 R6, R7, R36, RZ ;  /* 0x0000002407067227 */ /* 0x000fe200078e00ff */
[----:B------:R-:W-:-:S02]  /*1250*/  ISETP.GT.U32.AND P6, PT, R5, R22, PT ;  /* 0x000000160500720c */ /* 0x000fc40003fc4070 */
[----:B------:R-:W-:Y:S01]  /*1260*/  ISETP.GT.U32.AND P1, PT, R5, R26, PT ;  /* 0x0000001a0500720c */ /* 0x000fe20003f24070 */
[----:B------:R-:W-:-:S04]  /*1270*/  IMAD.HI.U32 R11, R7, R40, RZ ;  /* 0x00000028070b7227 */ /* 0x000fc800078e00ff */
[----:B------:R-:W-:-:S04]  /*1280*/  IMAD.HI.U32 R7, R7, R42, RZ ;  /* 0x0000002a07077227 */ /* 0x000fc800078e00ff */
[----:B------:R-:W-:Y:S02]  /*1290*/  IMAD.MOV R9, RZ, RZ, -R9 ;  /* 0x000000ffff097224 */ /* 0x000fe400078e0a09 */
[----:B------:R-:W-:Y:S02]  /*12a0*/  IMAD.MOV R7, RZ, RZ, -R7 ;  /* 0x000000ffff077224 */ /* 0x000fe400078e0a07 */
[----:B------:R-:W-:Y:S01]  /*12b0*/  @!P2 IMAD.IADD R24, R24, 0x1, -R5 ;  /* 0x000000011818a824 */ /* 0x000fe200078e0a05 */
[C---:B------:R-:W-:Y:S01]  /*12c0*/  ISETP.GT.U32.AND P2, PT, R5.reuse, R28, PT ;  /* 0x0000001c0500720c */ /* 0x040fe20003f44070 */
[----:B------:R-:W-:Y:S01]  /*12d0*/  @!P4 IMAD.MOV R14, RZ, RZ, -R14 ;  /* 0x000000ffff0ec224 */ /* 0x000fe200078e0a0e */
[C---:B------:R-:W-:Y:S01]  /*12e0*/  ISETP.GT.U32.AND P4, PT, R5.reuse, R18, PT ;  /* 0x000000120500720c */ /* 0x040fe20003f84070 */
[----:B------:R-:W-:Y:S01]  /*12f0*/  @!P5 IMAD.MOV R16, RZ, RZ, -R16 ;  /* 0x000000ffff10d224 */ /* 0x000fe200078e0a10 */
[C---:B------:R-:W-:Y:S01]  /*1300*/  ISETP.GT.U32.AND P5, PT, R5.reuse, R32, PT ;  /* 0x000000200500720c */ /* 0x040fe20003fa4070 */
[----:B------:R-:W-:-:S02]  /*1310*/  IMAD R34, R5, R9, R34 ;  /* 0x0000000905227224 */ /* 0x000fc400078e0222 */
[C---:B------:R-:W-:Y:S02]  /*1320*/  IMAD R42, R5.reuse, R7, R42 ;  /* 0x00000007052a7224 */ /* 0x040fe400078e022a */
[----:B------:R-:W-:Y:S01]  /*1330*/  @!P0 IMAD.MOV R20, RZ, RZ, -R20 ;  /* 0x000000ffff148224 */ /* 0x000fe200078e0a14 */
[C---:B------:R-:W-:Y:S01]  /*1340*/  ISETP.GT.U32.AND P0, PT, R5.reuse, R8, PT ;  /* 0x000000080500720c */ /* 0x040fe20003f04070 */
[----:B------:R-:W-:Y:S02]  /*1350*/  IMAD.MOV R6, RZ, RZ, -R6 ;  /* 0x000000ffff067224 */ /* 0x000fe400078e0a06 */
[--C-:B------:R-:W-:Y:S01]  /*1360*/  @!P6 IMAD.IADD R22, R22, 0x1, -R5.reuse ;  /* 0x000000011616e824 */ /* 0x100fe200078e0a05 */
[C---:B------:R-:W-:Y:S01]  /*1370*/  ISETP.GT.U32.AND P6, PT, R5.reuse, R34, PT ;  /* 0x000000220500720c */ /* 0x040fe20003fc4070 */
[----:B------:R-:W-:Y:S01]  /*1380*/  @!P1 IMAD.IADD R26, R26, 0x1, -R5 ;  /* 0x000000011a1a9824 */ /* 0x000fe200078e0a05 */
[----:B------:R-:W-:Y:S01]  /*1390*/  ISETP.GT.U32.AND P1, PT, R5, R42, PT ;  /* 0x0000002a0500720c */ /* 0x000fe20003f24070 */
[----:B------:R-:W-:-:S02]  /*13a0*/  IMAD.MOV R11, RZ, RZ, -R11 ;  /* 0x000000ffff0b7224 */ /* 0x000fc400078e0a0b */
[C---:B------:R-:W-:Y:S01]  /*13b0*/  IMAD R6, R5.reuse, R6, R36 ;  /* 0x0000000605067224 */ /* 0x040fe200078e0224 */
[----:B------:R-:W-:Y:S01]  /*13c0*/  SHF.R.U32.HI R36, RZ, 0x6, R0 ;  /* 0x00000006ff247819 */ /* 0x000fe20000011600 */
[C---:B------:R-:W-:Y:S02]  /*13d0*/  IMAD R40, R5.reuse, R11, R40 ;  /* 0x0000000b05287224 */ /* 0x040fe400078e0228 */
[----:B------:R-:W-:Y:S01]  /*13e0*/  @!P3 IMAD.MOV R12, RZ, RZ, -R12 ;  /* 0x000000ffff0cb224 */ /* 0x000fe200078e0a0c */
[C---:B------:R-:W-:Y:S01]  /*13f0*/  ISETP.GT.U32.AND P3, PT, R5.reuse, R30, PT ;  /* 0x0000001e0500720c */ /* 0x040fe20003f64070 */
[--C-:B------:R-:W-:Y:S01]  /*1400*/  @!P2 IMAD.IADD R28, R28, 0x1, -R5.reuse ;  /* 0x000000011c1ca824 */ /* 0x100fe200078e0a05 */
[C---:B------:R-:W-:Y:S01]  /*1410*/  ISETP.GT.U32.AND P2, PT, R5.reuse, R6, PT ;  /* 0x000000060500720c */ /* 0x040fe20003f44070 */
[--C-:B------:R-:W-:Y:S01]  /*1420*/  @!P4 IMAD.IADD R18, R18, 0x1, -R5.reuse ;  /* 0x000000011212c824 */ /* 0x100fe200078e0a05 */
[----:B------:R-:W-:Y:S01]  /*1430*/  ISETP.GT.U32.AND P4, PT, R5, R40, PT ;  /* 0x000000280500720c */ /* 0x000fe20003f84070 */
[--C-:B------:R-:W-:Y:S01]  /*1440*/  @!P5 IMAD.IADD R32, R32, 0x1, -R5.reuse ;  /* 0x000000012020d824 */ /* 0x100fe200078e0a05 */
[----:B------:R-:W-:Y:S01]  /*1450*/  ISETP.GE.AND P5, PT, R23, RZ, PT ;  /* 0x000000ff1700720c */ /* 0x000fe20003fa6270 */
        /* <DEDUP_REMOVED lines=11> */
[C---:B------:R-:W-:Y:S01]  /*1510*/  ISETP.GT.U32.AND P4, PT, R5.reuse, R34, PT ;  /* 0x000000220500720c */ /* 0x040fe20003f84070 */
[----:B------:R-:W-:Y:S01]  /*1520*/  @!P5 IMAD.MOV R22, RZ, RZ, -R22 ;  /* 0x000000ffff16d224 */ /* 0x000fe200078e0a16 */
[C---:B------:R-:W-:Y:S01]  /*1530*/  ISETP.GT.U32.AND P5, PT, R5.reuse, R42, PT ;  /* 0x0000002a0500720c */ /* 0x040fe20003fa4070 */
[----:B------:R-:W-:Y:S01]  /*1540*/  @!P0 IMAD.MOV R26, RZ, RZ, -R26 ;  /* 0x000000ffff1a8224 */ /* 0x000fe200078e0a1a */
[C---:B------:R-:W-:Y:S01]  /*1550*/  ISETP.GT.U32.AND P0, PT, R5.reuse, R6, PT ;  /* 0x000000060500720c */ /* 0x040fe20003f04070 */
[----:B------:R-:W-:Y:S01]  /*1560*/  @!P6 IMAD.MOV R24, RZ, RZ, -R24 ;  /* 0x000000ffff18e224 */ /* 0x000fe200078e0a18 */
[----:B------:R-:W-:Y:S01]  /*1570*/  ISETP.GT.U32.AND P6, PT, R5, R40, PT ;  /* 0x000000280500720c */ /* 0x000fe20003fc4070 */
[----:B------:R-:W-:Y:S01]  /*1580*/  @!P1 IMAD.MOV R28, RZ, RZ, -R28 ;  /* 0x000000ffff1c9224 */ /* 0x000fe200078e0a1c */
[----:B------:R-:W-:Y:S01]  /*1590*/  ISETP.GE.AND P1, PT, R17, RZ, PT ;  /* 0x000000ff1100720c */ /* 0x000fe20003f26270 */
[----:B------:R-:W-:Y:S01]  /*15a0*/  IMAD.MOV.U32 R10, RZ, RZ, R30 ;  /* 0x000000ffff0a7224 */ /* 0x000fe200078e001e */
[----:B------:R-:W-:Y:S01]  /*15b0*/  SGXT.U32 R36, R36, 0x1 ;  /* 0x000000012424781a */ /* 0x000fe20000000000 */
[----:B------:R-:W-:Y:S01]  /*15c0*/  @!P3 IMAD.MOV R8, RZ, RZ, -R8 ;  /* 0x000000ffff08b224 */ /* 0x000fe200078e0a08 */
[----:B------:R-:W-:Y:S01]  /*15d0*/  ISETP.GE.AND P3, PT, R15, RZ, PT ;  /* 0x000000ff0f00720c */ /* 0x000fe20003f66270 */
[----:B------:R-:W-:Y:S01]  /*15e0*/  @!P2 IMAD.MOV R10, RZ, RZ, -R10 ;  /* 0x000000ffff0aa224 */ /* 0x000fe200078e0a0a */
[----:B------:R-:W-:Y:S01]  /*15f0*/  ISETP.GE.AND P2, PT, R33, RZ, PT ;  /* 0x000000ff2100720c */ /* 0x000fe20003f46270 */
[--C-:B------:R-:W-:Y:S01]  /*1600*/  @!P4 IMAD.IADD R34, R34, 0x1, -R5.reuse ;  /* 0x000000012222c824 */ /* 0x100fe200078e0a05 */
[----:B------:R-:W-:Y:S01]  /*1610*/  ISETP.GE.AND P4, PT, R35, RZ, PT ;  /* 0x000000ff2300720c */ /* 0x000fe20003f86270 */
[--C-:B------:R-:W-:Y:S01]  /*1620*/  @!P5 IMAD.IADD R42, R42, 0x1, -R5.reuse ;  /* 0x000000012a2ad824 */ /* 0x100fe200078e0a05 */
[----:B------:R-:W-:Y:S01]  /*1630*/  ISETP.GE.AND P5, PT, R37, RZ, PT ;  /* 0x000000ff2500720c */ /* 0x000fe20003fa6270 */
[--C-:B------:R-:W-:Y:S01]  /*1640*/  @!P0 IMAD.IADD R6, R6, 0x1, -R5.reuse ;  /* 0x0000000106068824 */ /* 0x100fe200078e0a05 */
[----:B------:R-:W-:Y:S01]  /*1650*/  ISETP.GE.AND P0, PT, R13, RZ, PT ;  /* 0x000000ff0d00720c */ /* 0x000fe20003f06270 */
[----:B------:R-:W-:Y:S01]  /*1660*/  @!P6 IMAD.IADD R40, R40, 0x1, -R5 ;  /* 0x000000012828e824 */ /* 0x000fe200078e0a05 */
[----:B------:R-:W-:Y:S01]  /*1670*/  LOP3.LUT R5, RZ, R19, RZ, 0x33, !PT ;  /* 0x00000013ff057212 */ /* 0x000fe200078e33ff */
[----:B------:R-:W-:Y:S01]  /*1680*/  @!P1 IMAD.MOV R18, RZ, RZ, -R18 ;  /* 0x000000ffff129224 */ /* 0x000fe200078e0a12 */
[----:B------:R-:W-:Y:S01]  /*1690*/  ISETP.NE.AND P1, PT, R19, RZ, PT ;  /* 0x000000ff1300720c */ /* 0x000fe20003f25270 */
[----:B------:R-:W1:Y:S01]  /*16a0*/  LDC.64 R30, c[0x0][0x3a0] ;  /* 0x0000e800ff1e7b82 */ /* 0x000e620000000a00 */
[----:B-----5:R-:W-:Y:S01]  /*16b0*/  IMAD R7, R38, R75, RZ ;  /* 0x0000004b26077224 */ /* 0x020fe200078e02ff */
[C---:B------:R-:W-:Y:S01]  /*16c0*/  LOP3.LUT R85, R36.reuse, 0x8, RZ, 0xfc, !PT ;  /* 0x0000000824557812 */ /* 0x040fe200078efcff */
[----:B------:R-:W-:Y:S01]  /*16d0*/  @!P3 IMAD.MOV R6, RZ, RZ, -R6 ;  /* 0x000000ffff06b224 */ /* 0x000fe200078e0a06 */
[C---:B------:R-:W-:Y:S01]  /*16e0*/  SEL R77, R5.reuse, R8, !P1 ;  /* 0x00000008054d7207 */ /* 0x040fe20004800000 */
[----:B------:R-:W-:Y:S01]  /*16f0*/  @!P2 IMAD.MOV R32, RZ, RZ, -R32 ;  /* 0x000000ffff20a224 */ /* 0x000fe200078e0a20 */
[C---:B------:R-:W-:Y:S01]  /*1700*/  SEL R51, R5.reuse, R12, !P1 ;  /* 0x0000000c05337207 */ /* 0x040fe20004800000 */
[----:B------:R-:W-:Y:S01]  /*1710*/  @!P4 IMAD.MOV R34, RZ, RZ, -R34 ;  /* 0x000000ffff22c224 */ /* 0x000fe200078e0a22 */
[C---:B------:R-:W-:Y:S01]  /*1720*/  SEL R59, R5.reuse, R22, !P1 ;  /* 0x00000016053b7207 */ /* 0x040fe20004800000 */
[----:B------:R-:W-:Y:S01]  /*1730*/  @!P5 IMAD.MOV R40, RZ, RZ, -R40 ;  /* 0x000000ffff28d224 */ /* 0x000fe200078e0a28 */
[C---:B------:R-:W-:Y:S01]  /*1740*/  SEL R61, R5.reuse, R24, !P1 ;  /* 0x00000018053d7207 */ /* 0x040fe20004800000 */
[----:B------:R-:W-:Y:S01]  /*1750*/  @!P0 IMAD.MOV R42, RZ, RZ, -R42 ;  /* 0x000000ffff2a8224 */ /* 0x000fe200078e0a2a */
[----:B------:R-:W-:Y:S01]  /*1760*/  SEL R65, R5, R26, !P1 ;  /* 0x0000001a05417207 */ /* 0x000fe20004800000 */
[----:B0-----:R-:W-:Y:S01]  /*1770*/  IMAD R77, R77, UR4, RZ ;  /* 0x000000044d4d7c24 */ /* 0x001fe2000f8e02ff */
[----:B---3--:R-:W-:Y:S01]  /*1780*/  LEA R44, P2, R7, UR10, 0x1 ;  /* 0x0000000a072c7c11 */ /* 0x008fe2000f8408ff */
[----:B------:R-:W-:Y:S01]  /*1790*/  IMAD R51, R51, UR4, RZ ;  /* 0x0000000433337c24 */ /* 0x000fe2000f8e02ff */
[C---:B------:R-:W-:Y:S01]  /*17a0*/  SEL R53, R5.reuse, R14, !P1 ;  /* 0x0000000e05357207 */ /* 0x040fe20004800000 */
[----:B------:R-:W-:Y:S01]  /*17b0*/  IMAD R35, R36, R74, RZ ;  /* 0x0000004a24237224 */ /* 0x000fe200078e02ff */
[----:B------:R-:W-:Y:S01]  /*17c0*/  SEL R55, R5, R16, !P1 ;  /* 0x0000001005377207 */ /* 0x000fe20004800000 */
[----:B------:R-:W-:Y:S01]  /*17d0*/  IMAD R59, R59, UR4, RZ ;  /* 0x000000043b3b7c24 */ /* 0x000fe2000f8e02ff */
        /* <DEDUP_REMOVED lines=12> */
[C---:B------:R-:W-:Y:S01]  /*18a0*/  SEL R27, R5.reuse, R34, !P1 ;  /* 0x00000022051b7207 */ /* 0x040fe20004800000 */
[C---:B------:R-:W-:Y:S01]  /*18b0*/  IMAD R41, R74.reuse, 0x2, R35 ;  /* 0x000000024a297824 */ /* 0x040fe200078e0223 */
[----:B------:R-:W-:Y:S01]  /*18c0*/  SEL R21, R5, R40, !P1 ;  /* 0x0000002805157207 */ /* 0x000fe20004800000 */
[----:B------:R-:W-:Y:S01]  /*18d0*/  IMAD R73, R73, UR4, RZ ;  /* 0x0000000449497c24 */ /* 0x000fe2000f8e02ff */
[----:B------:R-:W-:Y:S01]  /*18e0*/  SEL R5, R5, R42, !P1 ;  /* 0x0000002a05057207 */ /* 0x000fe20004800000 */
[----:B------:R-:W-:Y:S01]  /*18f0*/  IMAD R27, R27, UR4, RZ ;  /* 0x000000041b1b7c24 */ /* 0x000fe2000f8e02ff */
[----:B------:R-:W-:Y:S01]  /*1900*/  LEA.HI.X.SX32 R10, R7, UR11, 0x1, P2 ;  /* 0x0000000b070a7c11 */ /* 0x000fe200090f0eff */
[----:B------:R-:W-:Y:S01]  /*1910*/  IMAD R67, R67, UR4, RZ ;  /* 0x0000000443437c24 */ /* 0x000fe2000f8e02ff */
[-C--:B------:R-:W-:Y:S01]  /*1920*/  LEA R8, P0, R77, R44.reuse, 0x1 ;  /* 0x0000002c4d087211 */ /* 0x080fe200078008ff */
[----:B------:R-:W-:Y:S01]  /*1930*/  IMAD R5, R5, UR4, RZ ;  /* 0x0000000405057c24 */ /* 0x000fe2000f8e02ff */
[----:B------:R-:W-:Y:S01]  /*1940*/  LEA R50, P3, R51, R44, 0x1 ;  /* 0x0000002c33327211 */ /* 0x000fe200078608ff */
[----:B------:R-:W-:Y:S01]  /*1950*/  IMAD R69, R69, UR4, RZ ;  /* 0x0000000445457c24 */ /* 0x000fe2000f8e02ff */
[-C--:B------:R-:W-:Y:S01]  /*1960*/  LEA.HI.X.SX32 R77, R77, R10.reuse, 0x1, P0 ;  /* 0x0000000a4d4d7211 */ /* 0x080fe200000f0eff */
[----:B------:R-:W-:Y:S01]  /*1970*/  IMAD R71, R71, UR4, RZ ;  /* 0x0000000447477c24 */ /* 0x000fe2000f8e02ff */
[----:B------:R-:W-:Y:S01]  /*1980*/  LEA.HI.X.SX32 R51, R51, R10, 0x1, P3 ;  /* 0x0000000a33337211 */ /* 0x000fe200018f0eff */
[----:B------:R-:W-:Y:S01]  /*1990*/  IMAD R21, R21, UR4, RZ ;  /* 0x0000000415157c24 */ /* 0x000fe2000f8e02ff */
[-C--:B------:R-:W-:Y:S01]  /*19a0*/  LEA R58, P0, R59, R44.reuse, 0x1 ;  /* 0x0000002c3b3a7211 */ /* 0x080fe200078008ff */
[----:B------:R-:W-:Y:S01]  /*19b0*/  IMAD R43, R74, 0x2, R41 ;  /* 0x000000024a2b7824 */ /* 0x000fe200078e0229 */
[-C--:B------:R-:W-:Y:S01]  /*19c0*/  LEA R60, P1, R61, R44.reuse, 0x1 ;  /* 0x0000002c3d3c7211 */ /* 0x080fe200078208ff */
[----:B------:R-:W-:Y:S01]  /*19d0*/  USHF.L.U32 UR4, UR7, 0x15, URZ ;  /* 0x0000001507047899 */ /* 0x000fe200080006ff */
[-C--:B------:R-:W-:Y:S01]  /*19e0*/  LEA R64, P3, R65, R44.reuse, 0x1 ;  /* 0x0000002c41407211 */ /* 0x080fe200078608ff */
[----:B-1----:R-:W-:Y:S01]  /*19f0*/  VIADD R78, R30, 0x1f ;  /* 0x0000001f1e4e7836 */ /* 0x002fe20000000000 */
[-C--:B------:R-:W-:Y:S01]  /*1a00*/  LEA R52, P4, R53, R44.reuse, 0x1 ;  /* 0x0000002c35347211 */ /* 0x080fe200078808ff */
[----:B------:R-:W-:Y:S01]  /*1a10*/  IMAD R45, R74, 0x2, R43 ;  /* 0x000000024a2d7824 */ /* 0x000fe200078e022b */
[-C--:B------:R-:W-:Y:S01]  /*1a20*/  LEA R54, P5, R55, R44.reuse, 0x1 ;  /* 0x0000002c37367211 */ /* 0x080fe200078a08ff */
[----:B------:R-:W-:Y:S01]  /*1a30*/  ULOP3.LUT UR4, UR4, 0x600000, URZ, 0xc0, !UPT ;  /* 0x0060000004047892 */ /* 0x000fe2000f8ec0ff */
[-C--:B------:R-:W-:Y:S01]  /*1a40*/  LEA R56, P6, R57, R44.reuse, 0x1 ;  /* 0x0000002c39387211 */ /* 0x080fe200078c08ff */
[----:B------:R-:W-:Y:S01]  /*1a50*/  IMAD R31, R46, R31, RZ ;  /* 0x0000001f2e1f7224 */ /* 0x000fe200078e02ff */
[----:B------:R-:W-:Y:S01]  /*1a60*/  LEA R62, P2, R63, R44, 0x1 ;  /* 0x0000002c3f3e7211 */ /* 0x000fe200078408ff */
[----:B------:R-:W-:Y:S01]  /*1a70*/  UIADD3 UR14, UPT, UPT, UR13, UR4, URZ ;  /* 0x000000040d0e7290 */ /* 0x000fe2000fffe0ff */
[----:B------:R-:W-:-:S02]  /*1a80*/  LEA.HI.X.SX32 R59, R59, R10, 0x1, P0 ;  /* 0x0000000a3b3b7211 */ /* 0x000fc400000f0eff */
[-C--:B------:R-:W-:Y:S02]  /*1a90*/  LEA.HI.X.SX32 R61, R61, R10.reuse, 0x1, P1 ;  /* 0x0000000a3d3d7211 */ /* 0x080fe400008f0eff */
[-C--:B------:R-:W-:Y:S02]  /*1aa0*/  LEA.HI.X.SX32 R65, R65, R10.reuse, 0x1, P3 ;  /* 0x0000000a41417211 */ /* 0x080fe400018f0eff */
[-C--:B------:R-:W-:Y:S02]  /*1ab0*/  LEA.HI.X.SX32 R53, R53, R10.reuse, 0x1, P4 ;  /* 0x0000000a35357211 */ /* 0x080fe400020f0eff */
[-C--:B------:R-:W-:Y:S02]  /*1ac0*/  LEA.HI.X.SX32 R55, R55, R10.reuse, 0x1, P5 ;  /* 0x0000000a37377211 */ /* 0x080fe400028f0eff */
[----:B------:R-:W-:Y:S02]  /*1ad0*/  LEA.HI.X.SX32 R57, R57, R10, 0x1, P6 ;  /* 0x0000000a39397211 */ /* 0x000fe400030f0eff */
[----:B------:R-:W-:-:S02]  /*1ae0*/  LEA R72, P0, R73, R44, 0x1 ;  /* 0x0000002c49487211 */ /* 0x000fc400078008ff */
[----:B------:R-:W-:Y:S02]  /*1af0*/  LEA R26, P1, R27, R44, 0x1 ;  /* 0x0000002c1b1a7211 */ /* 0x000fe400078208ff */
[----:B------:R-:W-:Y:S02]  /*1b00*/  LEA.HI.X.SX32 R63, R63, R10, 0x1, P2 ;  /* 0x0000000a3f3f7211 */ /* 0x000fe400010f0eff */
[-C--:B------:R-:W-:Y:S02]  /*1b10*/  LEA R24, P3, R5, R44.reuse, 0x1 ;  /* 0x0000002c05187211 */ /* 0x080fe400078608ff */
[-C--:B------:R-:W-:Y:S02]  /*1b20*/  LEA R66, P4, R67, R44.reuse, 0x1 ;  /* 0x0000002c43427211 */ /* 0x080fe400078808ff */
[-C--:B------:R-:W-:Y:S02]  /*1b30*/  LEA R68, P5, R69, R44.reuse, 0x1 ;  /* 0x0000002c45447211 */ /* 0x080fe400078a08ff */
[----:B------:R-:W-:-:S02]  /*1b40*/  LEA R70, P6, R71, R44, 0x1 ;  /* 0x0000002c47467211 */ /* 0x000fc400078c08ff */
[----:B------:R-:W-:Y:S02]  /*1b50*/  LEA R6, P2, R21, R44, 0x1 ;  /* 0x0000002c15067211 */ /* 0x000fe400078408ff */
[-C--:B------:R-:W-:Y:S02]  /*1b60*/  LEA.HI.X.SX32 R73, R73, R10.reuse, 0x1, P0 ;  /* 0x0000000a49497211 */ /* 0x080fe400000f0eff */
[-C--:B------:R-:W-:Y:S02]  /*1b70*/  LEA.HI.X.SX32 R27, R27, R10.reuse, 0x1, P1 ;  /* 0x0000000a1b1b7211 */ /* 0x080fe400008f0eff */
[-C--:B------:R-:W-:Y:S01]  /*1b80*/  LEA.HI.X.SX32 R25, R5, R10.reuse, 0x1, P3 ;  /* 0x0000000a05197211 */ /* 0x080fe200018f0eff */
[----:B------:R-:W-:Y:S01]  /*1b90*/  IMAD R5, R74, 0x2, R45 ;  /* 0x000000024a057824 */ /* 0x000fe200078e022d */
[-C--:B------:R-:W-:Y:S02]  /*1ba0*/  LEA.HI.X.SX32 R67, R67, R10.reuse, 0x1, P4 ;  /* 0x0000000a43437211 */ /* 0x080fe400020f0eff */
[----:B------:R-:W-:-:S02]  /*1bb0*/  LEA.HI.X.SX32 R69, R69, R10, 0x1, P5 ;  /* 0x0000000a45457211 */ /* 0x000fc400028f0eff */
[-C--:B------:R-:W-:Y:S02]  /*1bc0*/  LEA.HI.X.SX32 R71, R71, R10.reuse, 0x1, P6 ;  /* 0x0000000a47477211 */ /* 0x080fe400030f0eff */
[----:B------:R-:W-:Y:S02]  /*1bd0*/  LEA.HI.X.SX32 R21, R21, R10, 0x1, P2 ;  /* 0x0000000a15157211 */ /* 0x000fe400010f0eff */
[----:B------:R-:W-:Y:S02]  /*1be0*/  LOP3.LUT P1, RZ, R0, 0x7f, RZ, 0xc0, !PT ;  /* 0x0000007f00ff7812 */ /* 0x000fe4000782c0ff */
[----:B------:R-:W-:Y:S02]  /*1bf0*/  PRMT R20, RZ, 0x7610, R20 ;  /* 0x00007610ff147816 */ /* 0x000fe40000000014 */
[----:B------:R-:W-:Y:S02]  /*1c00*/  ISETP.GT.AND P0, PT, R78, 0x1f, PT ;  /* 0x0000001f4e00780c */ /* 0x000fe40003f04270 */
[----:B------:R-:W-:Y:S01]  /*1c10*/  LOP3.LUT R87, R36, 0x10, RZ, 0xfc, !PT ;  /* 0x0000001024577812 */ /* 0x000fe200078efcff */
[----:B------:R-:W-:Y:S10]  /*1c20*/  BRA.U UP0, `(.L_x_5) ;  /* 0x0000000100187547 */ /* 0x000ff4000b800000 */
[----:B------:R-:W-:Y:S01]  /*1c30*/  ELECT P2, URZ, PT ;  /* 0x0000000000ff782f */ /* 0x000fe20003840000 */
[----:B------:R-:W-:Y:S01]  /*1c40*/  IMAD.MOV.U32 R7, RZ, RZ, 0x1 ;  /* 0x00000001ff077424 */ /* 0x000fe200078e00ff */
[----:B------:R-:W-:Y:S01]  /*1c50*/  UMOV UR4, 0x40 ;  /* 0x0000004000047882 */ /* 0x000fe20000000000 */
[----:B------:R-:W-:Y:S01]  /*1c60*/  UVIRTCOUNT.DEALLOC.SMPOOL 0x80 ;  /* 0x000000800000784c */ /* 0x000fe20000000000 */
[----:B------:R-:W-:-:S09]  /*1c70*/  ULEA UR4, UR5, UR4, 0x18 ;  /* 0x0000000405047291 */ /* 0x000fd2000f8ec0ff */
[----:B------:R0:W-:Y:S03]  /*1c80*/  @P2 STS.U8 [UR4], R7 ;  /* 0x00000007ff002988 */ /* 0x0001e60008000004 */
.L_x_5:
[----:B------:R-:W-:Y:S01]  /*1c90*/  STTM.16dp32bit_t0_t15.x32 tmem[UR14], RZ ;  /* 0x000000ff000079ed */ /* 0x000fe20008a8000e */
[----:B------:R-:W-:Y:S01]  /*1ca0*/  STTM.16dp32bit_t16_t31.x32 tmem[UR14+0x20], RZ ;  /* 0x000020ff000079ed */ /* 0x000fe20008aa000e */
[----:B------:R-:W1:Y:S02]  /*1cb0*/  FENCE.VIEW.ASYNC.T ;  /* 0x00000000000073c6 */ /* 0x000e640000000200 */
[----:B-1----:R-:W-:Y:S01]  /*1cc0*/  VOTEU.ALL UP1, P1 ;  /* 0x0000000000ff7886 */ /* 0x002fe20000820000 */
[----:B------:R-:W-:Y:S01]  /*1cd0*/  VOTEU.ALL UP2, P1 ;  /* 0x0000000000ff7886 */ /* 0x000fe20000840000 */
[----:B0-----:R-:W-:Y:S01]  /*1ce0*/  IMAD R7, R74, 0x2, R5 ;  /* 0x000000024a077824 */ /* 0x001fe200078e0205 */
[----:B------:R-:W-:Y:S01]  /*1cf0*/  ISETP.LT.AND P3, PT, R85, R30, P0 ;  /* 0x0000001e5500720c */ /* 0x000fe20000761270 */
[----:B------:R-:W-:Y:S01]  /*1d00*/  IMAD.SHL.U32 R16, R31, 0x2, RZ ;  /* 0x000000021f107824 */ /* 0x000fe200078e00ff */
[----:B------:R-:W-:-:S04]  /*1d10*/  @!UP1 UIADD3 UR4, UPT, UPT, -UR6, 0x100000, URZ ;  /* 0x0010000006049890 */ /* 0x000fc8000fffe1ff */
[----:B------:R-:W-:Y:S02]  /*1d20*/  @!UP1 USHF.L.U32 UR5, UR4, 0xb, URZ ;  /* 0x0000000b04059899 */ /* 0x000fe400080006ff */
[----:B------:R-:W-:Y:S01]  /*1d30*/  @!UP1 USHF.L.U32 UR4, UR4, 0x1, URZ ;  /* 0x0000000104049899 */ /* 0x000fe200080006ff */
[----:B------:R-:W-:Y:S01]  /*1d40*/  BAR.SYNC.DEFER_BLOCKING 0x0 ;  /* 0x0000000000007b1d */ /* 0x000fe20000010000 */
[----:B------:R-:W-:Y:S01]  /*1d50*/  IMAD R9, R74, 0x2, R7 ;  /* 0x000000024a097824 */ /* 0x000fe200078e0207 */
[----:B------:R-:W-:Y:S02]  /*1d60*/  ISETP.LT.AND P2, PT, R87, R30, P0 ;  /* 0x0000001e5700720c */ /* 0x000fe40000741270 */
[----:B------:R-:W-:Y:S01]  /*1d70*/  IADD3 R46, P4, PT, R16, UR8, RZ ;  /* 0x00000008102e7c10 */ /* 0x000fe2000ff9e0ff */
[----:B------:R-:W-:-:S03]  /*1d80*/  IMAD R19, R74, 0x4, R9 ;  /* 0x000000044a137824 */ /* 0x000fc600078e0209 */
[----:B------:R-:W-:Y:S01]  /*1d90*/  LEA.HI.X.SX32 R76, R31, UR9, 0x1, P4 ;  /* 0x000000091f4c7c11 */ /* 0x000fe2000a0f0eff */
[----:B------:R-:W-:Y:S01]  /*1da0*/  IMAD R17, R74, 0x2, R19 ;  /* 0x000000024a117824 */ /* 0x000fe200078e0213 */
[----:B------:R-:W-:-:S03]  /*1db0*/  LEA R10, P4, R5, R46, 0x1 ;  /* 0x0000002e050a7211 */ /* 0x000fc600078808ff */
[C---:B------:R-:W-:Y:S01]  /*1dc0*/  IMAD R15, R74.reuse, 0x2, R17 ;  /* 0x000000024a0f7824 */ /* 0x040fe200078e0211 */
[----:B------:R-:W-:Y:S02]  /*1dd0*/  LEA.HI.X.SX32 R11, R5, R76, 0x1, P4 ;  /* 0x0000004c050b7211 */ /* 0x000fe400020f0eff */
[----:B------:R-:W-:Y:S01]  /*1de0*/  LEA R12, P4, R19, R46, 0x1 ;  /* 0x0000002e130c7211 */ /* 0x000fe200078808ff */
[----:B------:R-:W0:Y:S02]  /*1df0*/  FENCE.VIEW.ASYNC.S ;  /* 0x00000000000073c6 */ /* 0x000e240000000000 */
[----:B0-----:R0:W1:Y:S02]  /*1e00*/  @!UP2 SYNCS.EXCH.64 URZ, [UR15], UR4 ;  /* 0x000000040fffa5b2 */ /* 0x0010640008000100 */
[----:B-1----:R-:W-:Y:S01]  /*1e10*/  BAR.SYNC.DEFER_BLOCKING 0x0 ;  /* 0x0000000000007b1d */ /* 0x002fe20000010000 */
[----:B------:R-:W-:Y:S01]  /*1e20*/  IMAD R47, R74, 0x2, R15 ;  /* 0x000000024a2f7824 */ /* 0x000fe200078e020f */
[----:B------:R-:W-:-:S02]  /*1e30*/  LOP3.LUT R89, R36, 0x18, RZ, 0xfc, !PT ;  /* 0x0000001824597812 */ /* 0x000fc400078efcff */
[----:B------:R-:W-:Y:S01]  /*1e40*/  PRMT R18, RZ, 0x7610, R18 ;  /* 0x00007610ff127816 */ /* 0x000fe20000000012 */
[----:B------:R-:W-:Y:S01]  /*1e50*/  IMAD R23, R74, 0x2, R47 ;  /* 0x000000024a177824 */ /* 0x000fe200078e022f */
[----:B------:R-:W-:Y:S02]  /*1e60*/  LEA.HI.X.SX32 R13, R19, R76, 0x1, P4 ;  /* 0x0000004c130d7211 */ /* 0x000fe400020f0eff */
[----:B------:R-:W-:Y:S02]  /*1e70*/  LOP3.LUT R91, R36, 0x1a, RZ, 0xfc, !PT ;  /* 0x0000001a245b7812 */ /* 0x000fe400078efcff */
[----:B------:R-:W-:Y:S01]  /*1e80*/  ISETP.LT.AND P4, PT, R89, R30, P0 ;  /* 0x0000001e5900720c */ /* 0x000fe20000781270 */
[----:B------:R-:W-:Y:S01]  /*1e90*/  IMAD R49, R74, 0x2, R23 ;  /* 0x000000024a317824 */ /* 0x000fe200078e0217 */
[----:B------:R-:W-:Y:S02]  /*1ea0*/  LOP3.LUT R93, R36, 0xa, RZ, 0xfc, !PT ;  /* 0x0000000a245d7812 */ /* 0x000fe400078efcff */
[----:B------:R-:W-:-:S02]  /*1eb0*/  PRMT R118, RZ, 0x7610, R118 ;  /* 0x00007610ff767816 */ /* 0x000fc40000000076 */
[----:B------:R-:W-:Y:S01]  /*1ec0*/  LEA R28, P5, R49, R46, 0x1 ;  /* 0x0000002e311c7211 */ /* 0x000fe200078a08ff */
[----:B------:R1:W2:Y:S01]  /*1ed0*/  @P3 LDG.E.U16 R20, desc[UR26][R10.64] ;  /* 0x0000001a0a143981 */ /* 0x0002a2000c1e1500 */
[----:B------:R-:W-:-:S03]  /*1ee0*/  ISETP.LT.AND P3, PT, R91, R30, P0 ;  /* 0x0000001e5b00720c */ /* 0x000fc60000761270 */
[----:B------:R3:W4:Y:S01]  /*1ef0*/  @P2 LDG.E.U16 R18, desc[UR26][R12.64] ;  /* 0x0000001a0c122981 */ /* 0x000722000c1e1500 */
[C---:B------:R-:W-:Y:S02]  /*1f00*/  LEA R32, P2, R23.reuse, R46, 0x1 ;  /* 0x0000002e17207211 */ /* 0x040fe400078408ff */
[----:B------:R-:W-:Y:S02]  /*1f10*/  LOP3.LUT R95, R36, 0x12, RZ, 0xfc, !PT ;  /* 0x00000012245f7812 */ /* 0x000fe400078efcff */
[----:B------:R-:W-:Y:S02]  /*1f20*/  LEA.HI.X.SX32 R33, R23, R76, 0x1, P2 ;  /* 0x0000004c17217211 */ /* 0x000fe400010f0eff */
[----:B------:R-:W-:Y:S02]  /*1f30*/  ISETP.LT.AND P2, PT, R93, R30, P0 ;  /* 0x0000001e5d00720c */ /* 0x000fe40000741270 */
[----:B-1----:R-:W-:Y:S01]  /*1f40*/  PRMT R11, RZ, 0x7610, R11 ;  /* 0x00007610ff0b7816 */ /* 0x002fe2000000000b */
[----:B------:R1:W5:Y:S01]  /*1f50*/  @P4 LDG.E.U16 R118, desc[UR26][R32.64] ;  /* 0x0000001a20764981 */ /* 0x000362000c1e1500 */
[----:B------:R-:W-:-:S02]  /*1f60*/  LEA.HI.X.SX32 R29, R49, R76, 0x1, P5 ;  /* 0x0000004c311d7211 */ /* 0x000fc400028f0eff */
[----:B---3--:R-:W-:Y:S02]  /*1f70*/  LEA R12, P5, R7, R46, 0x1 ;  /* 0x0000002e070c7211 */ /* 0x008fe400078a08ff */
[----:B------:R-:W-:Y:S01]  /*1f80*/  ISETP.LT.AND P4, PT, R95, R30, P0 ;  /* 0x0000001e5f00720c */ /* 0x000fe20000781270 */
[----:B------:R-:W3:Y:S01]  /*1f90*/  @P3 LDG.E.U16 R11, desc[UR26][R28.64] ;  /* 0x0000001a1c0b3981 */ /* 0x000ee2000c1e1500 */
[----:B------:R-:W-:Y:S02]  /*1fa0*/  PRMT R121, RZ, 0x7610, R121 ;  /* 0x00007610ff797816 */ /* 0x000fe40000000079 */
[----:B------:R-:W-:Y:S02]  /*1fb0*/  LEA.HI.X.SX32 R13, R7, R76, 0x1, P5 ;  /* 0x0000004c070d7211 */ /* 0x000fe400028f0eff */
[C---:B------:R-:W-:Y:S02]  /*1fc0*/  LEA R22, P3, R17.reuse, R46, 0x1 ;  /* 0x0000002e11167211 */ /* 0x040fe400078608ff */
[----:B------:R-:W-:Y:S01]  /*1fd0*/  PRMT R123, RZ, 0x7610, R123 ;  /* 0x00007610ff7b7816 */ /* 0x000fe2000000007b */
[----:B------:R0:W3:Y:S01]  /*1fe0*/  @P2 LDG.E.U16 R121, desc[UR26][R12.64] ;  /* 0x0000001a0c792981 */ /* 0x0000e2000c1e1500 */
[----:B------:R-:W-:Y:S01]  /*1ff0*/  LEA.HI.X.SX32 R23, R17, R76, 0x1, P3 ;  /* 0x0000004c11177211 */ /* 0x000fe200018f0eff */
[----:B------:R-:W-:Y:S01]  /*2000*/  IMAD R49, R74, 0x2, R49 ;  /* 0x000000024a317824 */ /* 0x000fe200078e0231 */
[----:B-1----:R-:W-:-:S02]  /*2010*/  LEA R32, P2, R35, R46, 0x1 ;  /* 0x0000002e23207211 */ /* 0x002fc400078408ff */
[----:B------:R-:W-:Y:S01]  /*2020*/  LEA R34, P5, R41, R46, 0x1 ;  /* 0x0000002e29227211 */ /* 0x000fe200078a08ff */
[----:B------:R1:W3:Y:S01]  /*2030*/  @P4 LDG.E.U16 R123, desc[UR26][R22.64] ;  /* 0x0000001a167b4981 */ /* 0x0002e2000c1e1500 */
[----:B------:R-:W-:Y:S02]  /*2040*/  LEA.HI R37, R0, 0xe, RZ, 0x1a ;  /* 0x0000000e00257811 */ /* 0x000fe400078fd0ff */
[-C--:B------:R-:W-:Y:S02]  /*2050*/  LEA.HI.X.SX32 R33, R35, R76.reuse, 0x1, P2 ;  /* 0x0000004c23217211 */ /* 0x080fe400010f0eff */
[----:B------:R-:W-:Y:S01]  /*2060*/  LEA.HI.X.SX32 R35, R41, R76, 0x1, P5 ;  /* 0x0000004c29237211 */ /* 0x000fe200028f0eff */
[----:B------:R-:W-:Y:S01]  /*2070*/  IMAD R10, R37, R74, RZ ;  /* 0x0000004a250a7224 */ /* 0x000fe200078e02ff */
[-C--:B0-----:R-:W-:Y:S02]  /*2080*/  LEA R12, P3, R49, R46.reuse, 0x1 ;  /* 0x0000002e310c7211 */ /* 0x081fe400078608ff */
[----:B------:R-:W-:-:S02]  /*2090*/  LEA R28, P5, R15, R46, 0x1 ;  /* 0x0000002e0f1c7211 */ /* 0x000fc400078a08ff */
[-C--:B-1----:R-:W-:Y:S02]  /*20a0*/  LEA R22, P6, R47, R46.reuse, 0x1 ;  /* 0x0000002e2f167211 */ /* 0x082fe400078c08ff */
[----:B------:R-:W-:Y:S02]  /*20b0*/  LEA R48, P2, R9, R46, 0x1 ;  /* 0x0000002e09307211 */ /* 0x000fe400078408ff */
[-C--:B------:R-:W-:Y:S02]  /*20c0*/  LEA.HI.X.SX32 R23, R47, R76.reuse, 0x1, P6 ;  /* 0x0000004c2f177211 */ /* 0x080fe400030f0eff */
[----:B------:R-:W-:Y:S02]  /*20d0*/  LEA.HI.X.SX32 R13, R49, R76, 0x1, P3 ;  /* 0x0000004c310d7211 */ /* 0x000fe400018f0eff */
[----:B------:R-:W-:Y:S02]  /*20e0*/  LEA R40, P6, R43, R46, 0x1 ;  /* 0x0000002e2b287211 */ /* 0x000fe400078c08ff */
[----:B------:R-:W-:-:S02]  /*20f0*/  LEA.HI.X.SX32 R29, R15, R76, 0x1, P5 ;  /* 0x0000004c0f1d7211 */ /* 0x000fc400028f0eff */
[----:B------:R-:W-:Y:S02]  /*2100*/  LEA.HI.X.SX32 R49, R9, R76, 0x1, P2 ;  /* 0x0000004c09317211 */ /* 0x000fe400010f0eff */
[-C--:B------:R-:W-:Y:S02]  /*2110*/  LEA R42, P5, R45, R46.reuse, 0x1 ;  /* 0x0000002e2d2a7211 */ /* 0x080fe400078a08ff */
[----:B------:R-:W-:Y:S02]  /*2120*/  LEA R44, P2, R10, R46, 0x1 ;  /* 0x0000002e0a2c7211 */ /* 0x000fe400078408ff */
[C---:B------:R-:W-:Y:S02]  /*2130*/  LOP3.LUT R103, R36.reuse, 0x16, RZ, 0xfc, !PT ;  /* 0x0000001624677812 */ /* 0x040fe400078efcff */
[----:B------:R-:W-:Y:S02]  /*2140*/  LOP3.LUT R99, R36, 0x14, RZ, 0xfc, !PT ;  /* 0x0000001424637812 */ /* 0x000fe400078efcff */
[----:B------:R-:W-:-:S02]  /*2150*/  LEA.HI.X.SX32 R41, R43, R76, 0x1, P6 ;  /* 0x0000004c2b297211 */ /* 0x000fc400030f0eff */
[-C--:B------:R-:W-:Y:S02]  /*2160*/  LEA.HI.X.SX32 R43, R45, R76.reuse, 0x1, P5 ;  /* 0x0000004c2d2b7211 */ /* 0x080fe400028f0eff */
[----:B------:R-:W-:Y:S02]  /*2170*/  LEA.HI.X.SX32 R45, R10, R76, 0x1, P2 ;  /* 0x0000004c0a2d7211 */ /* 0x000fe400010f0eff */
[-C--:B------:R-:W-:Y:S02]  /*2180*/  ISETP.LT.AND P2, PT, R103, R30.reuse, P0 ;  /* 0x0000001e6700720c */ /* 0x080fe40000741270 */
[----:B------:R-:W-:Y:S02]  /*2190*/  ISETP.LT.AND P3, PT, R99, R30, P0 ;  /* 0x0000001e6300720c */ /* 0x000fe40000761270 */
[----:B------:R-:W-:Y:S02]  /*21a0*/  PRMT R80, RZ, 0x7610, R80 ;  /* 0x00007610ff507816 */ /* 0x000fe40000000050 */
[----:B------:R-:W-:-:S02]  /*21b0*/  PRMT R114, RZ, 0x7610, R114 ;  /* 0x00007610ff727816 */ /* 0x000fc40000000072 */
[C---:B------:R-:W-:Y:S02]  /*21c0*/  LOP3.LUT R97, R36.reuse, 0xc, RZ, 0xfc, !PT ;  /* 0x0000000c24617812 */ /* 0x040fe400078efcff */
[----:B------:R-:W-:Y:S02]  /*21d0*/  LOP3.LUT R83, R36, 0x2, RZ, 0xfc, !PT ;  /* 0x0000000224537812 */ /* 0x000fe400078efcff */
[----:B------:R-:W-:Y:S01]  /*21e0*/  LEA.HI R39, R0, 0x1e, RZ, 0x1a ;  /* 0x0000001e00277811 */ /* 0x000fe200078fd0ff */
[----:B------:R-:W3:Y:S01]  /*21f0*/  @P2 LDG.E.U16 R80, desc[UR26][R22.64] ;  /* 0x0000001a16502981 */ /* 0x000ee2000c1e1500 */
[-C--:B------:R-:W-:Y:S02]  /*2200*/  ISETP.LT.AND P2, PT, R36, R30.reuse, P0 ;  /* 0x0000001e2400720c */ /* 0x080fe40000741270 */
[-C--:B------:R-:W-:Y:S01]  /*2210*/  ISETP.LT.AND P4, PT, R97, R30.reuse, P0 ;  /* 0x0000001e6100720c */ /* 0x080fe20000781270 */
[----:B------:R-:W3:Y:S01]  /*2220*/  @P3 LDG.E.U16 R114, desc[UR26][R28.64] ;  /* 0x0000001a1c723981 */ /* 0x000ee2000c1e1500 */
[----:B------:R-:W-:Y:S01]  /*2230*/  ISETP.LT.AND P3, PT, R83, R30, P0 ;  /* 0x0000001e5300720c */ /* 0x000fe20000761270 */
[----:B------:R-:W-:Y:S01]  /*2240*/  IMAD R14, R39, R74, RZ ;  /* 0x0000004a270e7224 */ /* 0x000fe200078e02ff */
[----:B------:R-:W-:-:S02]  /*2250*/  PRMT R120, RZ, 0x7610, R120 ;  /* 0x00007610ff787816 */ /* 0x000fc40000000078 */
[----:B------:R-:W-:Y:S02]  /*2260*/  PRMT R112, RZ, 0x7610, R112 ;  /* 0x00007610ff707816 */ /* 0x000fe40000000070 */
[----:B------:R-:W-:Y:S02]  /*2270*/  PRMT R125, RZ, 0x7610, R125 ;  /* 0x00007610ff7d7816 */ /* 0x000fe4000000007d */
[----:B------:R-:W-:Y:S01]  /*2280*/  LOP3.LUT R101, R36, 0x1c, RZ, 0xfc, !PT ;  /* 0x0000001c24657812 */ /* 0x000fe200078efcff */
[----:B------:R-:W3:Y:S01]  /*2290*/  @P2 LDG.E.U16 R120, desc[UR26][R32.64] ;  /* 0x0000001a20782981 */ /* 0x000ee2000c1e1500 */
[----:B------:R-:W-:Y:S02]  /*22a0*/  LEA R46, P5, R14, R46, 0x1 ;  /* 0x0000002e0e2e7211 */ /* 0x000fe400078a08ff */
[C---:B------:R-:W-:Y:S01]  /*22b0*/  LOP3.LUT R81, R36.reuse, 0x4, RZ, 0xfc, !PT ;  /* 0x0000000424517812 */ /* 0x040fe200078efcff */
[----:B------:R0:W3:Y:S01]  /*22c0*/  @P4 LDG.E.U16 R112, desc[UR26][R48.64] ;  /* 0x0000001a30704981 */ /* 0x0000e2000c1e1500 */
[----:B------:R-:W-:-:S02]  /*22d0*/  LOP3.LUT R79, R36, 0x6, RZ, 0xfc, !PT ;  /* 0x00000006244f7812 */ /* 0x000fc400078efcff */
[----:B------:R-:W-:Y:S01]  /*22e0*/  ISETP.LT.AND P6, PT, R101, R30, P0 ;  /* 0x0000001e6500720c */ /* 0x000fe200007c1270 */
[----:B------:R-:W3:Y:S01]  /*22f0*/  @P3 LDG.E.U16 R125, desc[UR26][R34.64] ;  /* 0x0000001a227d3981 */ /* 0x000ee2000c1e1500 */
[----:B------:R-:W-:Y:S02]  /*2300*/  LEA.HI.X.SX32 R47, R14, R76, 0x1, P5 ;  /* 0x0000004c0e2f7211 */ /* 0x000fe400028f0eff */
[-C--:B------:R-:W-:Y:S02]  /*2310*/  ISETP.LT.AND P2, PT, R81, R30.reuse, P0 ;  /* 0x0000001e5100720c */ /* 0x080fe40000741270 */
[-C--:B------:R-:W-:Y:S02]  /*2320*/  ISETP.LT.AND P3, PT, R79, R30.reuse, P0 ;  /* 0x0000001e4f00720c */ /* 0x080fe40000761270 */
[-C--:B------:R-:W-:Y:S02]  /*2330*/  ISETP.LT.AND P4, PT, R37, R30.reuse, P0 ;  /* 0x0000001e2500720c */ /* 0x080fe40000781270 */
[----:B------:R-:W-:-:S02]  /*2340*/  ISETP.LT.AND P5, PT, R39, R30, P0 ;  /* 0x0000001e2700720c */ /* 0x000fc400007a1270 */
[----:B------:R-:W-:Y:S02]  /*2350*/  ISETP.LT.AND P0, PT, R38, R30, P0 ;  /* 0x0000001e2600720c */ /* 0x000fe40000701270 */
[----:B------:R-:W-:Y:S02]  /*2360*/  PRMT R116, RZ, 0x7610, R116 ;  /* 0x00007610ff747816 */ /* 0x000fe40000000074 */
[----:B------:R-:W-:Y:S02]  /*2370*/  PRMT R82, RZ, 0x7610, R82 ;  /* 0x00007610ff527816 */ /* 0x000fe40000000052 */
[----:B------:R-:W-:Y:S02]  /*2380*/  PRMT R84, RZ, 0x7610, R84 ;  /* 0x00007610ff547816 */ /* 0x000fe40000000054 */
[----:B------:R-:W-:Y:S02]  /*2390*/  PRMT R86, RZ, 0x7610, R86 ;  /* 0x00007610ff567816 */ /* 0x000fe40000000056 */
[----:B------:R-:W-:Y:S01]  /*23a0*/  PRMT R88, RZ, 0x7610, R88 ;  /* 0x00007610ff587816 */ /* 0x000fe20000000058 */
[----:B0-----:R-:W-:Y:S01]  /*23b0*/  IMAD.MOV.U32 R48, RZ, RZ, R8 ;  /* 0x000000ffff307224 */ /* 0x001fe200078e0008 */
[----:B------:R-:W-:Y:S01]  /*23c0*/  PRMT R90, RZ, 0x7610, R90 ;  /* 0x00007610ff5a7816 */ /* 0x000fe2000000005a */
[----:B------:R-:W-:Y:S01]  /*23d0*/  IMAD.MOV.U32 R49, RZ, RZ, R77 ;  /* 0x000000ffff317224 */ /* 0x000fe200078e004d */
[----:B------:R-:W-:Y:S01]  /*23e0*/  PRMT R92, RZ, 0x7610, R92 ;  /* 0x00007610ff5c7816 */ /* 0x000fe2000000005c */
[----:B------:R-:W-:Y:S01]  /*23f0*/  IMAD.MOV.U32 R28, RZ, RZ, R6 ;  /* 0x000000ffff1c7224 */ /* 0x000fe200078e0006 */
[----:B------:R-:W-:Y:S01]  /*2400*/  PRMT R94, RZ, 0x7610, R94 ;  /* 0x00007610ff5e7816 */ /* 0x000fe2000000005e */
[----:B------:R-:W-:Y:S01]  /*2410*/  IMAD.MOV.U32 R29, RZ, RZ, R21 ;  /* 0x000000ffff1d7224 */ /* 0x000fe200078e0015 */
[----:B------:R-:W-:Y:S01]  /*2420*/  PRMT R96, RZ, 0x7610, R96 ;  /* 0x00007610ff607816 */ /* 0x000fe20000000060 */
[----:B------:R0:W3:Y:S01]  /*2430*/  @P6 LDG.E.U16 R116, desc[UR26][R12.64] ;  /* 0x0000001a0c746981 */ /* 0x0000e2000c1e1500 */
[----:B------:R-:W-:-:S02]  /*2440*/  PRMT R98, RZ, 0x7610, R98 ;  /* 0x00007610ff627816 */ /* 0x000fc40000000062 */
[----:B------:R-:W-:Y:S01]  /*2450*/  PRMT R100, RZ, 0x7610, R100 ;  /* 0x00007610ff647816 */ /* 0x000fe20000000064 */
[----:B------:R-:W3:Y:S01]  /*2460*/  @P2 LDG.E.U16 R82, desc[UR26][R40.64] ;  /* 0x0000001a28522981 */ /* 0x000ee2000c1e1500 */
[----:B------:R-:W-:Y:S02]  /*2470*/  PRMT R102, RZ, 0x7610, R102 ;  /* 0x00007610ff667816 */ /* 0x000fe40000000066 */
[----:B------:R-:W-:Y:S01]  /*2480*/  PRMT R104, RZ, 0x7610, R104 ;  /* 0x00007610ff687816 */ /* 0x000fe20000000068 */
[----:B------:R-:W3:Y:S01]  /*2490*/  @P3 LDG.E.U16 R84, desc[UR26][R42.64] ;  /* 0x0000001a2a543981 */ /* 0x000ee2000c1e1500 */
[----:B------:R-:W-:Y:S02]  /*24a0*/  PRMT R105, RZ, 0x7610, R105 ;  /* 0x00007610ff697816 */ /* 0x000fe40000000069 */
[----:B------:R-:W-:Y:S01]  /*24b0*/  PRMT R107, RZ, 0x7610, R107 ;  /* 0x00007610ff6b7816 */ /* 0x000fe2000000006b */
[----:B------:R-:W3:Y:S01]  /*24c0*/  @P4 LDG.E.U16 R86, desc[UR26][R44.64] ;  /* 0x0000001a2c564981 */ /* 0x000ee2000c1e1500 */
        /* <DEDUP_REMOVED lines=8> */
[----:B------:R-:W3:Y:S04]  /*2550*/  @P0 LDG.E.U16 R92, desc[UR26][R52.64] ;  /* 0x0000001a345c0981 */ /* 0x000ee8000c1e1500 */
        /* <DEDUP_REMOVED lines=13> */
[----:B------:R-:W3:Y:S01]  /*2630*/  @P0 LDG.E.U16 R119, desc[UR26][R24.64] ;  /* 0x0000001a18770981 */ /* 0x000ee2000c1e1500 */
[----:B------:R-:W-:-:S02]  /*2640*/  SHF.R.S32.HI R6, RZ, 0x1f, R31 ;  /* 0x0000001fff067819 */ /* 0x000fc4000001141f */
[----:B------:R-:W-:Y:S01]  /*2650*/  SHF.R.S32.HI R8, RZ, 0x6, R0 ;  /* 0x00000006ff087819 */ /* 0x000fe20000011400 */
[----:B------:R-:W-:Y:S01]  /*2660*/  IMAD.SHL.U32 R77, R4, 0x2, RZ ;  /* 0x00000002044d7824 */ /* 0x000fe200078e00ff */
[----:B0-----:R-:W-:Y:S02]  /*2670*/  SHF.L.U64.HI R13, R31, 0x1, R6 ;  /* 0x000000011f0d7819 */ /* 0x001fe40000010206 */
[----:B------:R-:W-:Y:S02]  /*2680*/  SGXT R4, R8, 0x1 ;  /* 0x000000010804781a */ /* 0x000fe40000000200 */
[----:B------:R-:W-:Y:S02]  /*2690*/  SHF.R.S32.HI R6, RZ, 0x1f, R5 ;  /* 0x0000001fff067819 */ /* 0x000fe40000011405 */
[----:B------:R-:W-:Y:S02]  /*26a0*/  LEA R14, P0, R5, R16, 0x1 ;  /* 0x00000010050e7211 */ /* 0x000fe400078008ff */
[----:B------:R-:W-:-:S02]  /*26b0*/  LOP3.LUT R77, R77, 0x90, R4, 0x78, !PT ;  /* 0x000000904d4d7812 */ /* 0x000fc400078e7804 */
[-C--:B------:R-:W-:Y:S02]  /*26c0*/  LEA.HI.X R5, R5, R13.reuse, R6, 0x1, P0 ;  /* 0x0000000d05057211 */ /* 0x080fe400000f0c06 */
[----:B------:R-:W-:Y:S02]  /*26d0*/  SHF.R.S32.HI R4, RZ, 0x1f, R7 ;  /* 0x0000001fff047819 */ /* 0x000fe40000011407 */
[CC--:B------:R-:W-:Y:S02]  /*26e0*/  LEA R12, P0, R7.reuse, R16.reuse, 0x1 ;  /* 0x00000010070c7211 */ /* 0x0c0fe400078008ff */
[----:B------:R-:W-:Y:S02]  /*26f0*/  SHF.R.S32.HI R106, RZ, 0x1f, R19 ;  /* 0x0000001fff6a7819 */ /* 0x000fe40000011413 */
[----:B------:R-:W-:Y:S02]  /*2700*/  LEA.HI.X R7, R7, R13, R4, 0x1, P0 ;  /* 0x0000000d07077211 */ /* 0x000fe400000f0c04 */
[----:B------:R-:W-:Y:S01]  /*2710*/  LEA R8, P0, R19, R16, 0x1 ;  /* 0x0000001013087211 */ /* 0x000fe200078008ff */
[----:B------:R-:W-:-:S04]  /*2720*/  @!UP1 UIADD3 UR4, UPT, UPT, -UR6, 0x100000, URZ ;  /* 0x0010000006049890 */ /* 0x000fc8000fffe1ff */
[----:B------:R-:W-:Y:S02]  /*2730*/  @!UP1 USHF.L.U32 UR5, UR4, 0xb, URZ ;  /* 0x0000000b04059899 */ /* 0x000fe400080006ff */
[----:B------:R-:W-:Y:S01]  /*2740*/  @!UP1 USHF.L.U32 UR4, UR4, 0x1, URZ ;  /* 0x0000000104049899 */ /* 0x000fe200080006ff */
[----:B------:R-:W-:Y:S02]  /*2750*/  LEA.HI.X R106, R19, R13, R106, 0x1, P0 ;  /* 0x0000000d136a7211 */ /* 0x000fe400000f0c6a */
[----:B------:R-:W-:Y:S02]  /*2760*/  SHF.R.S32.HI R110, RZ, 0x1f, R15 ;  /* 0x0000001fff6e7819 */ /* 0x000fe4000001140f */
[----:B------:R-:W-:Y:S01]  /*2770*/  LEA R4, P0, R15, R16, 0x1 ;  /* 0x000000100f047211 */ /* 0x000fe200078008ff */
[----:B------:R-:W-:Y:S01]  /*2780*/  IMAD R76, R103, R74, RZ ;  /* 0x0000004a674c7224 */ /* 0x000fe200078e02ff */
[----:B------:R-:W-:Y:S02]  /*2790*/  SHF.R.S32.HI R6, RZ, 0x1f, R9 ;  /* 0x0000001fff067819 */ /* 0x000fe40000011409 */
[----:B------:R-:W-:-:S02]  /*27a0*/  LEA R10, P2, R9, R16, 0x1 ;  /* 0x00000010090a7211 */ /* 0x000fc400078408ff */
[-C--:B------:R-:W-:Y:S01]  /*27b0*/  LEA.HI.X R110, R15, R13.reuse, R110, 0x1, P0 ;  /* 0x0000000d0f6e7211 */ /* 0x080fe200000f0c6e */
[----:B------:R-:W-:Y:S01]  /*27c0*/  IMAD R15, R89, R74, RZ ;  /* 0x0000004a590f7224 */ /* 0x000fe200078e02ff */
[-C--:B------:R-:W-:Y:S01]  /*27d0*/  LEA.HI.X R9, R9, R13.reuse, R6, 0x1, P2 ;  /* 0x0000000d09097211 */ /* 0x080fe200010f0c06 */
[C---:B------:R-:W-:Y:S01]  /*27e0*/  IMAD.SHL.U32 R23, R76.reuse, 0x2, RZ ;  /* 0x000000024c177824 */ /* 0x040fe200078e00ff */
[----:B------:R-:W-:Y:S01]  /*27f0*/  SHF.R.S32.HI R108, RZ, 0x1f, R17 ;  /* 0x0000001fff6c7819 */ /* 0x000fe20000011411 */
[----:B------:R-:W-:Y:S01]  /*2800*/  VOTEU.ALL UP1, P1 ;  /* 0x0000000000ff7886 */ /* 0x000fe20000820000 */
[----:B------:R-:W-:Y:S01]  /*2810*/  LEA R6, P2, R17, R16, 0x1 ;  /* 0x0000001011067211 */ /* 0x000fe200078408ff */
[----:B------:R-:W-:Y:S01]  /*2820*/  IMAD.SHL.U32 R21, R15, 0x2, RZ ;  /* 0x000000020f157824 */ /* 0x000fe200078e00ff */
[----:B------:R-:W-:Y:S01]  /*2830*/  IADD3 R22, P5, P6, R23, UR8, R16 ;  /* 0x0000000817167c10 */ /* 0x000fe2000febe010 */
[----:B------:R-:W-:Y:S01]  /*2840*/  IMAD.HI R76, R76, 0x2, RZ ;  /* 0x000000024c4c7827 */ /* 0x000fe200078e02ff */
[----:B------:R-:W-:Y:S01]  /*2850*/  LEA.HI.X R108, R17, R13, R108, 0x1, P2 ;  /* 0x0000000d116c7211 */ /* 0x000fe200010f0c6c */
[----:B------:R0:W1:Y:S02]  /*2860*/  @!UP1 SYNCS.EXCH.64 URZ, [UR12+0x4008], UR4 ;  /* 0x004008040cff95b2 */ /* 0x0000640008000100 */
[----:B------:R-:W-:-:S02]  /*2870*/  IMAD R17, R91, R74, RZ ;  /* 0x0000004a5b117224 */ /* 0x000fc400078e02ff */
[----:B------:R-:W-:Y:S01]  /*2880*/  IMAD R19, R101, R74, RZ ;  /* 0x0000004a65137224 */ /* 0x000fe200078e02ff */
[----:B------:R-:W-:Y:S01]  /*2890*/  IADD3.X R23, PT, PT, R76, UR9, R13, P5, P6 ;  /* 0x000000094c177c10 */ /* 0x000fe2000afec40d */
[----:B------:R-:W-:-:S04]  /*28a0*/  IMAD.HI R76, R15, 0x2, RZ ;  /* 0x000000020f4c7827 */ /* 0x000fc800078e02ff */
[----:B------:R-:W-:Y:S02]  /*28b0*/  IMAD.SHL.U32 R31, R19, 0x2, RZ ;  /* 0x00000002131f7824 */ /* 0x000fe400078e00ff */
[----:B------:R-:W-:Y:S01]  /*28c0*/  IMAD.HI R122, R17, 0x2, RZ ;  /* 0x00000002117a7827 */ /* 0x000fe200078e02ff */
[----:B--2---:R2:W-:Y:S04]  /*28d0*/  STS.U16 [R77+UR12+0x400], R20 ;  /* 0x000400144d007988 */ /* 0x0045e8000800040c */
[----:B----4-:R4:W-:Y:S01]  /*28e0*/  STS.U16 [R77+UR12+0x800], R18 ;  /* 0x000800124d007988 */ /* 0x0109e2000800040c */
[----:B--2---:R-:W-:Y:S01]  /*28f0*/  IADD3 R20, P3, P4, R21, UR8, R16 ;  /* 0x0000000815147c10 */ /* 0x004fe2000fc7e010 */
[----:B------:R-:W-:-:S05]  /*2900*/  IMAD.SHL.U32 R21, R17, 0x2, RZ ;  /* 0x0000000211157824 */ /* 0x000fca00078e00ff */
[--C-:B----4-:R-:W-:Y:S02]  /*2910*/  IADD3 R18, P0, P2, R21, UR8, R16.reuse ;  /* 0x0000000815127c10 */ /* 0x110fe4000fa1e010 */
[--C-:B------:R-:W-:Y:S01]  /*2920*/  IADD3.X R21, PT, PT, R76, UR9, R13.reuse, P3, P4 ;  /* 0x000000094c157c10 */ /* 0x100fe20009fe840d */
[----:B-----5:R2:W-:Y:S01]  /*2930*/  STS.U16 [R77+UR12+0xc00], R118 ;  /* 0x000c00764d007988 */ /* 0x0205e2000800040c */
[----:B------:R-:W-:Y:S02]  /*2940*/  IADD3 R16, P5, P6, R31, UR8, R16 ;  /* 0x000000081f107c10 */ /* 0x000fe4000febe010 */
[C---:B------:R-:W-:Y:S02]  /*2950*/  LOP3.LUT R76, R77.reuse, 0x20, RZ, 0x3c, !PT ;  /* 0x000000204d4c7812 */ /* 0x040fe400078e3cff */
[C---:B------:R-:W-:Y:S02]  /*2960*/  LOP3.LUT R31, R77.reuse, 0x40, RZ, 0x3c, !PT ;  /* 0x000000404d1f7812 */ /* 0x040fe400078e3cff */
[----:B--2---:R-:W-:Y:S01]  /*2970*/  LOP3.LUT R118, R77, 0x60, RZ, 0x3c, !PT ;  /* 0x000000604d767812 */ /* 0x004fe200078e3cff */
[----:B------:R-:W-:Y:S01]  /*2980*/  IMAD.HI R124, R19, 0x2, RZ ;  /* 0x00000002137c7827 */ /* 0x000fe200078e02ff */
[----:B------:R-:W-:-:S02]  /*2990*/  IADD3.X R19, PT, PT, R122, UR9, R13, P0, P2 ;  /* 0x000000097a137c10 */ /* 0x000fc400087e440d */
[----:B------:R-:W-:Y:S02]  /*29a0*/  IADD3 R14, P0, PT, R14, UR8, RZ ;  /* 0x000000080e0e7c10 */ /* 0x000fe4000ff1e0ff */
[----:B------:R-:W-:Y:S02]  /*29b0*/  IADD3 R12, P2, PT, R12, UR8, RZ ;  /* 0x000000080c0c7c10 */ /* 0x000fe4000ff5e0ff */
[----:B------:R-:W-:Y:S02]  /*29c0*/  IADD3.X R15, PT, PT, R5, UR9, RZ, P0, !PT ;  /* 0x00000009050f7c10 */ /* 0x000fe400087fe4ff */
[----:B------:R-:W-:Y:S02]  /*29d0*/  ISETP.NE.U32.AND P0, PT, RZ, UR7, PT ;  /* 0x00000007ff007c0c */ /* 0x000fe4000bf05070 */
[----:B------:R-:W-:Y:S02]  /*29e0*/  IADD3.X R17, PT, PT, R124, UR9, R13, P5, P6 ;  /* 0x000000097c117c10 */ /* 0x000fe4000afec40d */
[----:B------:R-:W-:-:S02]  /*29f0*/  IADD3.X R13, PT, PT, R7, UR9, RZ, P2, !PT ;  /* 0x00000009070d7c10 */ /* 0x000fc400097fe4ff */
[----:B------:R-:W-:Y:S02]  /*2a00*/  ISETP.LT.OR P2, PT, R78, 0x20, P0 ;  /* 0x000000204e00780c */ /* 0x000fe40000741670 */
[----:B------:R-:W-:Y:S02]  /*2a10*/  IADD3 R10, P3, PT, R10, UR8, RZ ;  /* 0x000000080a0a7c10 */ /* 0x000fe4000ff7e0ff */
[----:B------:R-:W-:Y:S02]  /*2a20*/  IADD3 R8, P4, PT, R8, UR8, RZ ;  /* 0x0000000808087c10 */ /* 0x000fe4000ff9e0ff */
[----:B------:R-:W-:Y:S02]  /*2a30*/  IADD3 R6, P5, PT, R6, UR8, RZ ;  /* 0x0000000806067c10 */ /* 0x000fe4000ffbe0ff */
[----:B------:R-:W-:Y:S01]  /*2a40*/  IADD3 R4, P6, PT, R4, UR8, RZ ;  /* 0x0000000804047c10 */ /* 0x000fe2000ffde0ff */
[----:B------:R-:W-:Y:S01]  /*2a50*/  UMOV UR6, URZ ;  /* 0x000000ff00067c82 */ /* 0x000fe20008000000 */
[----:B------:R-:W-:-:S02]  /*2a60*/  IADD3.X R7, PT, PT, R108, UR9, RZ, P5, !PT ;  /* 0x000000096c077c10 */ /* 0x000fc4000affe4ff */
[----:B------:R-:W-:Y:S01]  /*2a70*/  IADD3.X R5, PT, PT, R110, UR9, RZ, P6, !PT ;  /* 0x000000096e057c10 */ /* 0x000fe2000b7fe4ff */
[----:B------:R-:W-:Y:S01]  /*2a80*/  IMAD.SHL.U32 R75, R75, 0x20, RZ ;  /* 0x000000204b4b7824 */ /* 0x000fe200078e00ff */
[----:B---3--:R-:W-:Y:S04]  /*2a90*/  STS.U16 [R77+UR12], R120 ;  /* 0x000000784d007988 */ /* 0x008fe8000800040c */
[----:B------:R-:W-:Y:S04]  /*2aa0*/  STS.U16 [R76+UR12+0xd00], R11 ;  /* 0x000d000b4c007988 */ /* 0x000fe8000800040c */
[----:B------:R2:W-:Y:S04]  /*2ab0*/  STS.U16 [R76+UR12+0x500], R121 ;  /* 0x000500794c007988 */ /* 0x0005e8000800040c */
[----:B------:R-:W-:Y:S04]  /*2ac0*/  STS.U16 [R76+UR12+0x900], R123 ;  /* 0x0009007b4c007988 */ /* 0x000fe8000800040c */
[----:B------:R-:W-:Y:S04]  /*2ad0*/  STS.U16 [R76+UR12+0x100], R125 ;  /* 0x0001007d4c007988 */ /* 0x000fe8000800040c */
[----:B------:R-:W-:Y:S04]  /*2ae0*/  STS.U16 [R31+UR12+0x600], R112 ;  /* 0x000600701f007988 */ /* 0x000fe8000800040c */
[----:B------:R-:W-:Y:S01]  /*2af0*/  STS.U16 [R31+UR12+0xa00], R114 ;  /* 0x000a00721f007988 */ /* 0x000fe2000800040c */
[----:B--2---:R-:W-:-:S03]  /*2b00*/  SHF.R.S32.HI R121, RZ, 0x1f, R78 ;  /* 0x0000001fff797819 */ /* 0x004fc6000001144e */
[----:B------:R-:W-:Y:S04]  /*2b10*/  STS.U16 [R31+UR12+0xe00], R116 ;  /* 0x000e00741f007988 */ /* 0x000fe8000800040c */
[----:B------:R-:W-:Y:S04]  /*2b20*/  STS.U16 [R31+UR12+0x200], R82 ;  /* 0x000200521f007988 */ /* 0x000fe8000800040c */
[----:B------:R2:W-:Y:S04]  /*2b30*/  STS.U16 [R118+UR12+0xb00], R80 ;  /* 0x000b005076007988 */ /* 0x0005e8000800040c */
[----:B------:R-:W-:Y:S04]  /*2b40*/  STS.U16 [R118+UR12+0x300], R84 ;  /* 0x0003005476007988 */ /* 0x000fe8000800040c */
        /* <DEDUP_REMOVED lines=10> */
[----:B------:R3:W-:Y:S04]  /*2bf0*/  STS.U16 [R76+UR12+0x1100], R105 ;  /* 0x001100694c007988 */ /* 0x0007e8000800040c */
[----:B------:R0:W-:Y:S04]  /*2c00*/  STS.U16 [R76+UR12+0x1300], R107 ;  /* 0x0013006b4c007988 */ /* 0x0001e8000800040c */
[----:B------:R0:W-:Y:S04]  /*2c10*/  STS.U16 [R76+UR12+0x1500], R109 ;  /* 0x0015006d4c007988 */ /* 0x0001e8000800040c */
[----:B------:R0:W-:Y:S04]  /*2c20*/  STS.U16 [R76+UR12+0x1700], R111 ;  /* 0x0017006f4c007988 */ /* 0x0001e8000800040c */
[----:B------:R0:W-:Y:S04]  /*2c30*/  STS.U16 [R76+UR12+0x1900], R113 ;  /* 0x001900714c007988 */ /* 0x0001e8000800040c */
[----:B------:R0:W-:Y:S04]  /*2c40*/  STS.U16 [R76+UR12+0x1b00], R115 ;  /* 0x001b00734c007988 */ /* 0x0001e8000800040c */
[----:B------:R0:W-:Y:S04]  /*2c50*/  STS.U16 [R76+UR12+0x1d00], R117 ;  /* 0x001d00754c007988 */ /* 0x0001e8000800040c */
[----:B------:R0:W-:Y:S01]  /*2c60*/  STS.U16 [R76+UR12+0x1f00], R119 ;  /* 0x001f00774c007988 */ /* 0x0001e2000800040c */
[----:B-1----:R1:W-:Y:S06]  /*2c70*/  MEMBAR.ALL.CTA ;  /* 0x0000000000007992 */ /* 0x0023ec0000008000 */
[----:B-1----:R-:W1:Y:S01]  /*2c80*/  FENCE.VIEW.ASYNC.S ;  /* 0x00000000000073c6 */ /* 0x002e620000000000 */
[----:B------:R-:W-:-:S04]  /*2c90*/  LEA.HI R121, R121, R78, RZ, 0x5 ;  /* 0x0000004e79797211 */ /* 0x000fc800078f28ff */
[----:B--2---:R-:W-:-:S04]  /*2ca0*/  SHF.R.S32.HI R80, RZ, 0x5, R121 ;  /* 0x00000005ff507819 */ /* 0x004fc80000011479 */
[----:B------:R-:W-:Y:S01]  /*2cb0*/  VIMNMX R80, PT, PT, R80, 0x1, !PT ;  /* 0x0000000150507848 */ /* 0x000fe20007fe0100 */
[----:B---3--:R-:W-:Y:S01]  /*2cc0*/  IMAD.SHL.U32 R105, R74, 0x20, RZ ;  /* 0x000000204a697824 */ /* 0x008fe200078e00ff */
[----:B------:R-:W-:-:S03]  /*2cd0*/  IADD3.X R11, PT, PT, R9, UR9, RZ, P3, !PT ;  /* 0x00000009090b7c10 */ /* 0x000fc60009ffe4ff */
[----:B------:R-:W-:Y:S01]  /*2ce0*/  VIADD R74, R80, 0xffffffff ;  /* 0xffffffff504a7836 */ /* 0x000fe20000000000 */
[----:B------:R-:W-:Y:S01]  /*2cf0*/  IADD3.X R9, PT, PT, R106, UR9, RZ, P4, !PT ;  /* 0x000000096a097c10 */ /* 0x000fe2000a7fe4ff */
[----:B-1----:R-:W-:Y:S03]  /*2d00*/  BAR.SYNC.DEFER_BLOCKING 0x0 ;  /* 0x0000000000007b1d */ /* 0x002fe60000010000 */
[----:B------:R-:W-:-:S03]  /*2d10*/  ISETP.NE.U32.AND P3, PT, R74, RZ, PT ;  /* 0x000000ff4a00720c */ /* 0x000fc60003f65070 */
[----:B0-----:R-:W-:Y:S10]  /*2d20*/  @P2 BRA `(.L_x_6) ;  /* 0x0000000000682947 */ /* 0x001ff40003800000 */
[----:B------:R-:W-:Y:S02]  /*2d30*/  UIADD3 UR4, UPT, UPT, UR12, 0x1000, URZ ;  /* 0x000010000c047890 */ /* 0x000fe4000fffe0ff */
[----:B------:R-:W-:Y:S02]  /*2d40*/  USHF.R.U32.HI UR8, URZ, 0x4, UR12 ;  /* 0x00000004ff087899 */ /* 0x000fe4000801160c */
[----:B------:R-:W-:Y:S02]  /*2d50*/  USHF.R.U32.HI UR4, URZ, 0x4, UR4 ;  /* 0x00000004ff047899 */ /* 0x000fe40008011604 */
[----:B------:R-:W-:Y:S02]  /*2d60*/  USGXT.U32 UR8, UR8, 0xe ;  /* 0x0000000e0808789a */ /* 0x000fe40008000000 */
[----:B------:R-:W-:Y:S01]  /*2d70*/  USGXT.U32 UR10, UR4, 0xe ;  /* 0x0000000e040a789a */ /* 0x000fe20008000000 */
[----:B------:R-:W-:Y:S01]  /*2d80*/  UMOV UR16, 0x80 ;  /* 0x0000008000107882 */ /* 0x000fe20000000000 */
[----:B------:R-:W-:Y:S01]  /*2d90*/  UMOV UR17, 0x40004040 ;  /* 0x4000404000117882 */ /* 0x000fe20000000000 */
[----:B------:R-:W-:Y:S01]  /*2da0*/  UMOV UR18, 0xfffffffe ;  /* 0xfffffffe00127882 */ /* 0x000fe20000000000 */
[----:B------:R-:W-:Y:S01]  /*2db0*/  UMOV UR19, 0x7fffbfdf ;  /* 0x7fffbfdf00137882 */ /* 0x000fe20000000000 */
[----:B------:R-:W-:Y:S01]  /*2dc0*/  UMOV UR9, URZ ;  /* 0x000000ff00097c82 */ /* 0x000fe20008000000 */
[----:B------:R-:W-:Y:S01]  /*2dd0*/  UMOV UR11, URZ ;  /* 0x000000ff000b7c82 */ /* 0x000fe20008000000 */
[----:B------:R-:W-:-:S02]  /*2de0*/  UIADD3.64 UR16, UPT, UPT, UR8, UR16, URZ ;  /* 0x0000001008107297 */ /* 0x000fc4000fffe0ff */
[----:B------:R-:W-:Y:S01]  /*2df0*/  UIADD3.64 UR18, UPT, UPT, UR10, -UR18, URZ ;  /* 0x800000120a127297 */ /* 0x000fe2000fffe0ff */
[----:B------:R-:W-:Y:S01]  /*2e00*/  UMOV UR20, 0x0 ;  /* 0x0000000000147882 */ /* 0x000fe20000000000 */
[----:B------:R-:W-:Y:S01]  /*2e10*/  UMOV UR21, 0x4108010 ;  /* 0x0410801000157882 */ /* 0x000fe20000000000 */
[----:B------:R-:W-:Y:S01]  /*2e20*/  UMOV UR4, UR15 ;  /* 0x0000000f00047c82 */ /* 0x000fe20008000000 */
[----:B------:R-:W-:Y:S01]  /*2e30*/  UMOV UR5, URZ ;  /* 0x000000ff00057c82 */ /* 0x000fe20008000000 */
[----:B------:R-:W-:Y:S01]  /*2e40*/  UMOV UR9, 0x40004040 ;  /* 0x4000404000097882 */ /* 0x000fe20000000000 */
[----:B------:R-:W-:Y:S01]  /*2e50*/  UMOV UR11, 0x80004020 ;  /* 0x80004020000b7882 */ /* 0x000fe20000000000 */
[----:B------:R-:W-:Y:S01]  /*2e60*/  UMOV UR22, 0x0 ;  /* 0x0000000000167882 */ /* 0x000fe20000000000 */
[----:B------:R-:W-:Y:S01]  /*2e70*/  UMOV UR23, 0x4108010 ;  /* 0x0410801000177882 */ /* 0x000fe20000000000 */
[----:B------:R-:W-:Y:S01]  /*2e80*/  UMOV UR4, UR4 ;  /* 0x0000000400047c82 */ /* 0x000fe20008000000 */
[----:B------:R0:W-:Y:S01]  /*2e90*/  UTCHMMA gdesc[UR8], gdesc[UR10], tmem[UR13], tmem[UR20], idesc[UR21], !UPT ;  /* 0x00ff140a080075ea */ /* 0x0001e2000f80000d */
[----:B------:R0:W-:Y:S01]  /*2ea0*/  UTCHMMA gdesc[UR16], gdesc[UR18], tmem[UR13], tmem[UR22], idesc[UR23], UPT ;  /* 0x00ff1612100075ea */ /* 0x0001e2000b80000d */
[----:B------:R0:W-:Y:S01]  /*2eb0*/  UTCBAR [UR4], URZ ;  /* 0x000000ff040073e9 */ /* 0x0001e200080000ff */
[----:B------:R-:W-:Y:S01]  /*2ec0*/  NOP ;  /* 0x0000000000007918 */ /* 0x000fe20000000000 */
.L_x_6:
[----:B------:R-:W-:Y:S05]  /*2ed0*/  @!P3 BRA `(.L_x_7) ;  /* 0x0000000c001cb947 */ /* 0x000fea0003800000 */
[----:B0-----:R-:W-:Y:S01]  /*2ee0*/  UIADD3 UR4, UPT, UPT, UR12, 0x2000, URZ ;  /* 0x000020000c047890 */ /* 0x001fe2000fffe0ff */
[----:B------:R-:W-:Y:S01]  /*2ef0*/  VIADD R30, R30, 0xffffffe0 ;  /* 0xffffffe01e1e7836 */ /* 0x000fe20000000000 */
        /* <DEDUP_REMOVED lines=14> */
[----:B------:R-:W-:-:S10]  /*2fe0*/  UMOV UR4, URZ ;  /* 0x000000ff00047c82 */ /* 0x000fd40008000000 */
.L_x_10:
[----:B------:R-:W-:Y:S01]  /*2ff0*/  USHF.L.U32 UR6, UR6, 0x1f, URZ ;  /* 0x0000001f06067899 */ /* 0x000fe200080006ff */
[----:B------:R-:W-:Y:S01]  /*3000*/  IMAD.WIDE R20, R105, 0x2, R20 ;  /* 0x0000000269147825 */ /* 0x000fe200078e0214 */
[-C--:B------:R-:W-:Y:S02]  /*3010*/  ISETP.GE.AND P5, PT, R36, R30.reuse, PT ;  /* 0x0000001e2400720c */ /* 0x080fe40003fa6270 */
[-C--:B------:R-:W-:Y:S01]  /*3020*/  ISETP.GE.AND P4, PT, R85, R30.reuse, PT ;  /* 0x0000001e5500720c */ /* 0x080fe20003f86270 */
[----:B------:R-:W-:Y:S01]  /*3030*/  IMAD.WIDE R8, R105, 0x2, R8 ;  /* 0x0000000269087825 */ /* 0x000fe200078e0208 */
[-C--:B------:R-:W-:Y:S02]  /*3040*/  ISETP.GE.AND P3, PT, R87, R30.reuse, PT ;  /* 0x0000001e5700720c */ /* 0x080fe40003f66270 */
[----:B------:R-:W-:Y:S01]  /*3050*/  ISETP.GE.AND P2, PT, R89, R30, PT ;  /* 0x0000001e5900720c */ /* 0x000fe20003f46270 */
[----:B0-----:R-:W-:Y:S01]  /*3060*/  IMAD.U32 R82, RZ, RZ, UR6 ;  /* 0x00000006ff527e24 */ /* 0x001fe2000f8e00ff */
[----:B------:R-:W-:Y:S01]  /*3070*/  PRMT R80, RZ, 0x7610, R80 ;  /* 0x00007610ff507816 */ /* 0x000fe20000000050 */
[C---:B------:R-:W-:Y:S01]  /*3080*/  IMAD.WIDE R14, R105.reuse, 0x2, R14 ;  /* 0x00000002690e7825 */ /* 0x040fe200078e020e */
[----:B------:R-:W-:Y:S01]  /*3090*/  PRMT R84, RZ, 0x7610, R84 ;  /* 0x00007610ff547816 */ /* 0x000fe20000000054 */
[----:B------:R-:W0:Y:S01]  /*30a0*/  SYNCS.PHASECHK.TRANS64.TRYWAIT P6, [UR15], R82 ;  /* 0x00000052ff0075a7 */ /* 0x000e2200080c110f */
[----:B------:R-:W-:Y:S01]  /*30b0*/  PRMT R88, RZ, 0x7610, R88 ;  /* 0x00007610ff587816 */ /* 0x000fe20000000058 */
[----:B------:R-:W-:Y:S01]  /*30c0*/  IMAD.WIDE R32, R105, 0x2, R32 ;  /* 0x0000000269207825 */ /* 0x000fe200078e0220 */
[----:B------:R-:W-:Y:S01]  /*30d0*/  PRMT R92, RZ, 0x7610, R92 ;  /* 0x00007610ff5c7816 */ /* 0x000fe2000000005c */
[----:B0-----:R-:W-:Y:S06]  /*30e0*/  @!P6 BRA `(.L_x_8) ;  /* 0x0000001c0078e947 */ /* 0x001fec0003800000 */
.L_x_16:
[----:B------:R-:W2:Y:S04]  /*30f0*/  @!P5 LDG.E.U16 R80, desc[UR26][R32.64] ;  /* 0x0000001a2050d981 */ /* 0x000ea8000c1e1500 */
[----:B------:R-:W3:Y:S04]  /*3100*/  @!P4 LDG.E.U16 R84, desc[UR26][R14.64] ;  /* 0x0000001a0e54c981 */ /* 0x000ee8000c1e1500 */
[----:B------:R-:W4:Y:S04]  /*3110*/  @!P3 LDG.E.U16 R88, desc[UR26][R8.64] ;  /* 0x0000001a0858b981 */ /* 0x000f28000c1e1500 */
[----:B------:R-:W5:Y:S01]  /*3120*/  @!P2 LDG.E.U16 R92, desc[UR26][R20.64] ;  /* 0x0000001a145ca981 */ /* 0x000f62000c1e1500 */
[-C--:B------:R-:W-:Y:S01]  /*3130*/  ISETP.GE.AND P2, PT, R83, R30.reuse, PT ;  /* 0x0000001e5300720c */ /* 0x080fe20003f46270 */
[----:B------:R-:W-:Y:S01]  /*3140*/  IMAD.WIDE R12, R105, 0x2, R12 ;  /* 0x00000002690c7825 */ /* 0x000fe200078e020c */
[----:B------:R-:W-:-:S02]  /*3150*/  ISETP.GE.AND P3, PT, R81, R30, PT ;  /* 0x0000001e5100720c */ /* 0x000fc40003f66270 */
[-C--:B------:R-:W-:Y:S01]  /*3160*/  ISETP.GE.AND P4, PT, R79, R30.reuse, PT ;  /* 0x0000001e4f00720c */ /* 0x080fe20003f86270 */
[----:B------:R-:W-:Y:S01]  /*3170*/  IMAD.WIDE R34, R105, 0x2, R34 ;  /* 0x0000000269227825 */ /* 0x000fe200078e0222 */
[-C--:B------:R-:W-:Y:S02]  /*3180*/  ISETP.GE.AND P5, PT, R93, R30.reuse, PT ;  /* 0x0000001e5d00720c */ /* 0x080fe40003fa6270 */
[----:B------:R-:W-:Y:S01]  /*3190*/  PRMT R107, RZ, 0x7610, R107 ;  /* 0x00007610ff6b7816 */ /* 0x000fe2000000006b */
[C---:B------:R-:W-:Y:S01]  /*31a0*/  IMAD.WIDE R42, R105.reuse, 0x2, R42 ;  /* 0x00000002692a7825 */ /* 0x040fe200078e022a */
[----:B------:R-:W-:Y:S02]  /*31b0*/  PRMT R82, RZ, 0x7610, R82 ;  /* 0x00007610ff527816 */ /* 0x000fe40000000052 */
[----:B------:R-:W-:Y:S01]  /*31c0*/  PRMT R109, RZ, 0x7610, R109 ;  /* 0x00007610ff6d7816 */ /* 0x000fe2000000006d */
[----:B------:R-:W-:Y:S01]  /*31d0*/  IMAD.WIDE R40, R105, 0x2, R40 ;  /* 0x0000000269287825 */ /* 0x000fe200078e0228 */
[----:B------:R-:W-:Y:S01]  /*31e0*/  PRMT R111, RZ, 0x7610, R111 ;  /* 0x00007610ff6f7816 */ /* 0x000fe2000000006f */
[----:B------:R-:W5:Y:S01]  /*31f0*/  @!P2 LDG.E.U16 R107, desc[UR26][R34.64] ;  /* 0x0000001a226ba981 */ /* 0x000f62000c1e1500 */
[----:B------:R-:W-:Y:S01]  /*3200*/  ISETP.GE.AND P2, PT, R97, R30, PT ;  /* 0x0000001e6100720c */ /* 0x000fe20003f46270 */
[----:B------:R-:W-:-:S02]  /*3210*/  IMAD.WIDE R4, R105, 0x2, R4 ;  /* 0x0000000269047825 */ /* 0x000fc400078e0204 */
[----:B------:R-:W5:Y:S01]  /*3220*/  @!P3 LDG.E.U16 R82, desc[UR26][R40.64] ;  /* 0x0000001a2852b981 */ /* 0x000f62000c1e1500 */
[-C--:B------:R-:W-:Y:S01]  /*3230*/  ISETP.GE.AND P3, PT, R37, R30.reuse, PT ;  /* 0x0000001e2500720c */ /* 0x080fe20003f66270 */
[----:B------:R-:W-:Y:S02]  /*3240*/  IMAD.WIDE R10, R105, 0x2, R10 ;  /* 0x00000002690a7825 */ /* 0x000fe400078e020a */
[----:B------:R-:W5:Y:S01]  /*3250*/  @!P4 LDG.E.U16 R109, desc[UR26][R42.64] ;  /* 0x0000001a2a6dc981 */ /* 0x000f62000c1e1500 */
[----:B------:R-:W-:-:S03]  /*3260*/  ISETP.GE.AND P4, PT, R95, R30, PT ;  /* 0x0000001e5f00720c */ /* 0x000fc60003f86270 */
[----:B------:R-:W5:Y:S01]  /*3270*/  @!P5 LDG.E.U16 R111, desc[UR26][R12.64] ;  /* 0x0000001a0c6fd981 */ /* 0x000f62000c1e1500 */
[-C--:B------:R-:W-:Y:S01]  /*3280*/  ISETP.GE.AND P5, PT, R99, R30.reuse, PT ;  /* 0x0000001e6300720c */ /* 0x080fe20003fa6270 */
[C---:B------:R-:W-:Y:S01]  /*3290*/  IMAD.WIDE R6, R105.reuse, 0x2, R6 ;  /* 0x0000000269067825 */ /* 0x040fe200078e0206 */
[----:B------:R-:W-:Y:S02]  /*32a0*/  PRMT R86, RZ, 0x7610, R86 ;  /* 0x00007610ff567816 */ /* 0x000fe40000000056 */
[----:B------:R-:W-:Y:S01]  /*32b0*/  PRMT R113, RZ, 0x7610, R113 ;  /* 0x00007610ff717816 */ /* 0x000fe20000000071 */
[----:B------:R-:W-:Y:S01]  /*32c0*/  IMAD.WIDE R44, R105, 0x2, R44 ;  /* 0x00000002692c7825 */ /* 0x000fe200078e022c */
[----:B------:R-:W-:Y:S02]  /*32d0*/  PRMT R115, RZ, 0x7610, R115 ;  /* 0x00007610ff737816 */ /* 0x000fe40000000073 */
[----:B------:R-:W-:Y:S01]  /*32e0*/  PRMT R90, RZ, 0x7610, R90 ;  /* 0x00007610ff5a7816 */ /* 0x000fe2000000005a */
[----:B------:R-:W5:Y:S01]  /*32f0*/  @!P2 LDG.E.U16 R86, desc[UR26][R10.64] ;  /* 0x0000001a0a56a981 */ /* 0x000f62000c1e1500 */
[----:B------:R-:W-:-:S03]  /*3300*/  ISETP.GE.AND P2, PT, R103, R30, PT ;  /* 0x0000001e6700720c */ /* 0x000fc60003f46270 */
[----:B------:R-:W5:Y:S01]  /*3310*/  @!P3 LDG.E.U16 R113, desc[UR26][R44.64] ;  /* 0x0000001a2c71b981 */ /* 0x000f62000c1e1500 */
[----:B------:R-:W-:-:S03]  /*3320*/  ISETP.GE.AND P3, PT, R91, R30, PT ;  /* 0x0000001e5b00720c */ /* 0x000fc60003f66270 */
[----:B------:R-:W5:Y:S01]  /*3330*/  @!P4 LDG.E.U16 R115, desc[UR26][R6.64] ;  /* 0x0000001a0673c981 */ /* 0x000f62000c1e1500 */
[----:B------:R-:W-:-:S03]  /*3340*/  ISETP.GE.AND P4, PT, R101, R30, PT ;  /* 0x0000001e6500720c */ /* 0x000fc60003f86270 */
[----:B------:R-:W5:Y:S01]  /*3350*/  @!P5 LDG.E.U16 R90, desc[UR26][R4.64] ;  /* 0x0000001a045ad981 */ /* 0x000f62000c1e1500 */
[----:B------:R-:W-:Y:S01]  /*3360*/  ISETP.GE.AND P5, PT, R39, R30, PT ;  /* 0x0000001e2700720c */ /* 0x000fe20003fa6270 */
[C---:B------:R-:W-:Y:S01]  /*3370*/  IMAD.WIDE R46, R105.reuse, 0x2, R46 ;  /* 0x00000002692e7825 */ /* 0x040fe200078e022e */
[----:B------:R-:W-:Y:S02]  /*3380*/  PRMT R117, RZ, 0x7610, R117 ;  /* 0x00007610ff757816 */ /* 0x000fe40000000075 */
[----:B------:R-:W-:Y:S01]  /*3390*/  PRMT R119, RZ, 0x7610, R119 ;  /* 0x00007610ff777816 */ /* 0x000fe20000000077 */
[C---:B------:R-:W-:Y:S01]  /*33a0*/  IMAD.WIDE R16, R105.reuse, 0x2, R16 ;  /* 0x0000000269107825 */ /* 0x040fe200078e0210 */
[----:B------:R-:W-:Y:S02]  /*33b0*/  PRMT R94, RZ, 0x7610, R94 ;  /* 0x00007610ff5e7816 */ /* 0x000fe4000000005e */
[----:B------:R-:W-:Y:S01]  /*33c0*/  PRMT R121, RZ, 0x7610, R121 ;  /* 0x00007610ff797816 */ /* 0x000fe20000000079 */
[----:B------:R-:W-:-:S03]  /*33d0*/  IMAD.WIDE R18, R105, 0x2, R18 ;  /* 0x0000000269127825 */ /* 0x000fc600078e0212 */
[----:B------:R-:W5:Y:S01]  /*33e0*/  @!P4 LDG.E.U16 R94, desc[UR26][R16.64] ;  /* 0x0000001a105ec981 */ /* 0x000f62000c1e1500 */
[----:B------:R-:W-:-:S03]  /*33f0*/  IMAD.WIDE R22, R105, 0x2, R22 ;  /* 0x0000000269167825 */ /* 0x000fc600078e0216 */
[----:B------:R-:W5:Y:S04]  /*3400*/  @!P3 LDG.E.U16 R119, desc[UR26][R18.64] ;  /* 0x0000001a1277b981 */ /* 0x000f68000c1e1500 */
[----:B------:R-:W5:Y:S04]  /*3410*/  @!P2 LDG.E.U16 R117, desc[UR26][R22.64] ;  /* 0x0000001a1675a981 */ /* 0x000f68000c1e1500 */
[----:B------:R-:W5:Y:S01]  /*3420*/  @!P5 LDG.E.U16 R121, desc[UR26][R46.64] ;  /* 0x0000001a2e79d981 */ /* 0x000f62000c1e1500 */
[----:B------:R-:W-:Y:S01]  /*3430*/  BAR.SYNC.DEFER_BLOCKING 0x0 ;  /* 0x0000000000007b1d */ /* 0x000fe20000010000 */
[----:B------:R-:W-:Y:S01]  /*3440*/  ISETP.GE.AND P2, PT, R38, R30, PT ;  /* 0x0000001e2600720c */ /* 0x000fe20003f46270 */
[----:B------:R-:W-:Y:S01]  /*3450*/  IMAD.WIDE R28, R75, 0x2, R28 ;  /* 0x000000024b1c7825 */ /* 0x000fe200078e021c */
[----:B------:R-:W-:-:S02]  /*3460*/  PRMT R96, RZ, 0x7610, R96 ;  /* 0x00007610ff607816 */ /* 0x000fc40000000060 */
[----:B------:R-:W-:Y:S01]  /*3470*/  PRMT R100, RZ, 0x7610, R100 ;  /* 0x00007610ff647816 */ /* 0x000fe20000000064 */
[C---:B------:R-:W-:Y:S01]  /*3480*/  IMAD.WIDE R72, R75.reuse, 0x2, R72 ;  /* 0x000000024b487825 */ /* 0x040fe200078e0248 */
[----:B------:R-:W-:Y:S02]  /*3490*/  PRMT R104, RZ, 0x7610, R104 ;  /* 0x00007610ff687816 */ /* 0x000fe40000000068 */
[----:B------:R-:W-:Y:S01]  /*34a0*/  PRMT R108, RZ, 0x7610, R108 ;  /* 0x00007610ff6c7816 */ /* 0x000fe2000000006c */
[C---:B------:R-:W-:Y:S01]  /*34b0*/  IMAD.WIDE R68, R75.reuse, 0x2, R68 ;  /* 0x000000024b447825 */ /* 0x040fe200078e0244 */
[----:B------:R-:W-:Y:S02]  /*34c0*/  PRMT R112, RZ, 0x7610, R112 ;  /* 0x00007610ff707816 */ /* 0x000fe40000000070 */
[----:B------:R-:W-:Y:S01]  /*34d0*/  PRMT R123, RZ, 0x7610, R123 ;  /* 0x00007610ff7b7816 */ /* 0x000fe2000000007b */
[----:B------:R-:W-:Y:S01]  /*34e0*/  IMAD.WIDE R64, R75, 0x2, R64 ;  /* 0x000000024b407825 */ /* 0x000fe200078e0240 */
[----:B------:R-:W-:-:S02]  /*34f0*/  PRMT R125, RZ, 0x7610, R125 ;  /* 0x00007610ff7d7816 */ /* 0x000fc4000000007d */
[----:B------:R-:W-:Y:S01]  /*3500*/  PRMT R98, RZ, 0x7610, R98 ;  /* 0x00007610ff627816 */ /* 0x000fe20000000062 */
[C---:B------:R-:W-:Y:S01]  /*3510*/  IMAD.WIDE R60, R75.reuse, 0x2, R60 ;  /* 0x000000024b3c7825 */ /* 0x040fe200078e023c */
[----:B------:R-:W-:Y:S02]  /*3520*/  PRMT R102, RZ, 0x7610, R102 ;  /* 0x00007610ff667816 */ /* 0x000fe40000000066 */
[----:B------:R-:W-:Y:S01]  /*3530*/  PRMT R106, RZ, 0x7610, R106 ;  /* 0x00007610ff6a7816 */ /* 0x000fe2000000006a */
[C---:B------:R-:W-:Y:S01]  /*3540*/  IMAD.WIDE R56, R75.reuse, 0x2, R56 ;  /* 0x000000024b387825 */ /* 0x040fe200078e0238 */
[----:B------:R-:W-:Y:S01]  /*3550*/  PRMT R110, RZ, 0x7610, R110 ;  /* 0x00007610ff6e7816 */ /* 0x000fe2000000006e */
[----:B------:R-:W5:Y:S01]  /*3560*/  @!P2 LDG.E.U16 R96, desc[UR26][R60.64] ;  /* 0x0000001a3c60a981 */ /* 0x000f62000c1e1500 */
[----:B------:R-:W-:Y:S01]  /*3570*/  PRMT R114, RZ, 0x7610, R114 ;  /* 0x00007610ff727816 */ /* 0x000fe20000000072 */
[C---:B------:R-:W-:Y:S02]  /*3580*/  IMAD.WIDE R52, R75.reuse, 0x2, R52 ;  /* 0x000000024b347825 */ /* 0x040fe400078e0234 */
[----:B------:R-:W5:Y:S02]  /*3590*/  @!P2 LDG.E.U16 R100, desc[UR26][R64.64] ;  /* 0x0000001a4064a981 */ /* 0x000f64000c1e1500 */
[----:B------:R-:W-:-:S02]  /*35a0*/  IMAD.WIDE R48, R75, 0x2, R48 ;  /* 0x000000024b307825 */ /* 0x000fc400078e0230 */
[----:B------:R-:W5:Y:S02]  /*35b0*/  @!P2 LDG.E.U16 R104, desc[UR26][R68.64] ;  /* 0x0000001a4468a981 */ /* 0x000f64000c1e1500 */
[C---:B------:R-:W-:Y:S02]  /*35c0*/  IMAD.WIDE R26, R75.reuse, 0x2, R26 ;  /* 0x000000024b1a7825 */ /* 0x040fe400078e021a */
[----:B------:R-:W5:Y:S02]  /*35d0*/  @!P2 LDG.E.U16 R108, desc[UR26][R72.64] ;  /* 0x0000001a486ca981 */ /* 0x000f64000c1e1500 */
        /* <DEDUP_REMOVED lines=12> */
[----:B------:R-:W-:Y:S02]  /*36a0*/  IMAD.WIDE R24, R75, 0x2, R24 ;  /* 0x000000024b187825 */ /* 0x000fe400078e0218 */
[----:B------:R-:W5:Y:S04]  /*36b0*/  @!P2 LDG.E.U16 R123, desc[UR26][R50.64] ;  /* 0x0000001a327ba981 */ /* 0x000f68000c1e1500 */
[----:B------:R-:W5:Y:S04]  /*36c0*/  @!P2 LDG.E.U16 R114, desc[UR26][R24.64] ;  /* 0x0000001a1872a981 */ /* 0x000f68000c1e1500 */
[----:B--2---:R0:W-:Y:S04]  /*36d0*/  STS.U16 [R77+UR12+0x2000], R80 ;  /* 0x002000504d007988 */ /* 0x0041e8000800040c */
[----:B---3--:R1:W-:Y:S04]  /*36e0*/  STS.U16 [R77+UR12+0x2400], R84 ;  /* 0x002400544d007988 */ /* 0x0083e8000800040c */
[----:B----4-:R2:W-:Y:S01]  /*36f0*/  STS.U16 [R77+UR12+0x2800], R88 ;  /* 0x002800584d007988 */ /* 0x0105e2000800040c */
[----:B0-----:R-:W-:-:S03]  /*3700*/  PRMT R80, RZ, 0x7610, R80 ;  /* 0x00007610ff507816 */ /* 0x001fc60000000050 */
[----:B-----5:R0:W-:Y:S01]  /*3710*/  STS.U16 [R77+UR12+0x2c00], R92 ;  /* 0x002c005c4d007988 */ /* 0x0201e2000800040c */
[----:B-1----:R-:W-:-:S03]  /*3720*/  PRMT R84, RZ, 0x7610, R84 ;  /* 0x00007610ff547816 */ /* 0x002fc60000000054 */
[----:B------:R-:W3:Y:S01]  /*3730*/  @!P2 LDG.E.U16 R80, desc[UR26][R48.64] ;  /* 0x0000001a3050a981 */ /* 0x000ee2000c1e1500 */
[----:B--2---:R-:W-:-:S03]  /*3740*/  PRMT R88, RZ, 0x7610, R88 ;  /* 0x00007610ff587816 */ /* 0x004fc60000000058 */
[----:B------:R-:W2:Y:S01]  /*3750*/  @!P2 LDG.E.U16 R84, desc[UR26][R52.64] ;  /* 0x0000001a3454a981 */ /* 0x000ea2000c1e1500 */
[----:B0-----:R-:W-:-:S03]  /*3760*/  PRMT R92, RZ, 0x7610, R92 ;  /* 0x00007610ff5c7816 */ /* 0x001fc6000000005c */
[----:B------:R-:W4:Y:S04]  /*3770*/  @!P2 LDG.E.U16 R88, desc[UR26][R56.64] ;  /* 0x0000001a3858a981 */ /* 0x000f28000c1e1500 */
[----:B------:R-:W5:Y:S04]  /*3780*/  @!P2 LDG.E.U16 R92, desc[UR26][R58.64] ;  /* 0x0000001a3a5ca981 */ /* 0x000f68000c1e1500 */
[----:B------:R0:W-:Y:S04]  /*3790*/  STS.U16 [R76+UR12+0x2100], R107 ;  /* 0x0021006b4c007988 */ /* 0x0001e8000800040c */
        /* <DEDUP_REMOVED lines=16> */
[----:B------:R-:W-:-:S04]  /*38a0*/  ULEA UR15, UR5, UR12, 0x3 ;  /* 0x0000000c050f7291 */ /* 0x000fc8000f8e18ff */
[----:B------:R-:W-:Y:S01]  /*38b0*/  UIADD3 UR15, UPT, UPT, UR15, 0x4000, URZ ;  /* 0x000040000f0f7890 */ /* 0x000fe2000fffe0ff */
[----:B---3--:R0:W-:Y:S04]  /*38c0*/  STS.U16 [R77+UR12+0x3000], R80 ;  /* 0x003000504d007988 */ /* 0x0081e8000800040c */
[----:B--2---:R0:W-:Y:S04]  /*38d0*/  STS.U16 [R77+UR12+0x3200], R84 ;  /* 0x003200544d007988 */ /* 0x0041e8000800040c */
[----:B----4-:R0:W-:Y:S04]  /*38e0*/  STS.U16 [R77+UR12+0x3400], R88 ;  /* 0x003400584d007988 */ /* 0x0101e8000800040c */
[----:B------:R0:W-:Y:S04]  /*38f0*/  STS.U16 [R76+UR12+0x3100], R123 ;  /* 0x0031007b4c007988 */ /* 0x0001e8000800040c */
[----:B------:R0:W-:Y:S04]  /*3900*/  STS.U16 [R76+UR12+0x3300], R125 ;  /* 0x0033007d4c007988 */ /* 0x0001e8000800040c */
[----:B-----5:R0:W-:Y:S04]  /*3910*/  STS.U16 [R76+UR12+0x3500], R92 ;  /* 0x0035005c4c007988 */ /* 0x0201e8000800040c */
[----:B------:R0:W-:Y:S04]  /*3920*/  STS.U16 [R76+UR12+0x3700], R98 ;  /* 0x003700624c007988 */ /* 0x0001e8000800040c */
[----:B------:R0:W-:Y:S04]  /*3930*/  STS.U16 [R76+UR12+0x3900], R102 ;  /* 0x003900664c007988 */ /* 0x0001e8000800040c */
[----:B------:R0:W-:Y:S04]  /*3940*/  STS.U16 [R76+UR12+0x3b00], R106 ;  /* 0x003b006a4c007988 */ /* 0x0001e8000800040c */
[----:B------:R0:W-:Y:S04]  /*3950*/  STS.U16 [R76+UR12+0x3d00], R110 ;  /* 0x003d006e4c007988 */ /* 0x0001e8000800040c */
[----:B------:R0:W-:Y:S01]  /*3960*/  STS.U16 [R76+UR12+0x3f00], R114 ;  /* 0x003f00724c007988 */ /* 0x0001e2000800040c */
[----:B------:R1:W-:Y:S06]  /*3970*/  MEMBAR.ALL.CTA ;  /* 0x0000000000007992 */ /* 0x0003ec0000008000 */
[----:B-1----:R-:W1:Y:S02]  /*3980*/  FENCE.VIEW.ASYNC.S ;  /* 0x00000000000073c6 */ /* 0x002e640000000000 */
[----:B-1----:R-:W-:Y:S06]  /*3990*/  BAR.SYNC.DEFER_BLOCKING 0x0 ;  /* 0x0000000000007b1d */ /* 0x002fec0000010000 */
[----:B------:R-:W-:Y:S05]  /*39a0*/  @P0 BRA `(.L_x_9) ;  /* 0x00000000003c0947 */ /* 0x000fea0003800000 */
[----:B------:R-:W-:Y:S01]  /*39b0*/  UMOV UR20, UR8 ;  /* 0x0000000800147c82 */ /* 0x000fe20008000000 */
[----:B------:R-:W-:Y:S01]  /*39c0*/  UMOV UR21, 0x40004040 ;  /* 0x4000404000157882 */ /* 0x000fe20000000000 */
[----:B------:R-:W-:Y:S01]  /*39d0*/  UMOV UR22, UR10 ;  /* 0x0000000a00167c82 */ /* 0x000fe20008000000 */
[----:B------:R-:W-:Y:S01]  /*39e0*/  UMOV UR23, 0x80004020 ;  /* 0x8000402000177882 */ /* 0x000fe20000000000 */
[----:B------:R-:W-:Y:S01]  /*39f0*/  UMOV UR24, 0x0 ;  /* 0x0000000000187882 */ /* 0x000fe20000000000 */
[----:B------:R-:W-:Y:S01]  /*3a00*/  UMOV UR25, 0x4108010 ;  /* 0x0410801000197882 */ /* 0x000fe20000000000 */
[----:B------:R-:W-:Y:S01]  /*3a10*/  UMOV UR6, UR15 ;  /* 0x0000000f00067c82 */ /* 0x000fe20008000000 */
[----:B------:R-:W-:Y:S01]  /*3a20*/  UMOV UR7, URZ ;  /* 0x000000ff00077c82 */ /* 0x000fe20008000000 */
[----:B------:R-:W-:Y:S01]  /*3a30*/  UMOV UR28, 0x0 ;  /* 0x00000000001c7882 */ /* 0x000fe20000000000 */
[----:B------:R-:W-:Y:S01]  /*3a40*/  UMOV UR29, 0x4108010 ;  /* 0x04108010001d7882 */ /* 0x000fe20000000000 */
[----:B------:R1:W-:Y:S01]  /*3a50*/  UTCHMMA gdesc[UR20], gdesc[UR22], tmem[UR13], tmem[UR24], idesc[UR25], UPT ;  /* 0x00ff1816140075ea */ /* 0x0003e2000b80000d */
[----:B------:R-:W-:Y:S01]  /*3a60*/  UMOV UR6, UR6 ;  /* 0x0000000600067c82 */ /* 0x000fe20008000000 */
[----:B------:R1:W-:Y:S01]  /*3a70*/  UTCHMMA gdesc[UR16], gdesc[UR18], tmem[UR13], tmem[UR28], idesc[UR29], UPT ;  /* 0x00ff1c12100075ea */ /* 0x0003e2000b80000d */
[----:B------:R1:W-:Y:S01]  /*3a80*/  UTCBAR [UR6], URZ ;  /* 0x000000ff060073e9 */ /* 0x0003e200080000ff */
[----:B------:R-:W-:-:S02]  /*3a90*/  NOP ;  /* 0x0000000000007918 */ /* 0x000fc40000000000 */
.L_x_9:
[----:B------:R-:W-:Y:S01]  /*3aa0*/  UIADD3 UR5, UPT, UPT, UR5, 0x1, URZ ;  /* 0x0000000105057890 */ /* 0x000fe2000fffe0ff */
[----:B------:R-:W-:Y:S02]  /*3ab0*/  VIADD R74, R74, 0xffffffff ;  /* 0xffffffff4a4a7836 */ /* 0x000fe40000000000 */
[----:B------:R-:W-:Y:S01]  /*3ac0*/  VIADD R30, R30, 0xffffffe0 ;  /* 0xffffffe01e1e7836 */ /* 0x000fe20000000000 */
[----:B------:R-:W-:Y:S02]  /*3ad0*/  UISETP.GT.AND UP1, UPT, UR5, 0x1, UPT ;  /* 0x000000010500788c */ /* 0x000fe4000bf24270 */
[----:B------:R-:W-:Y:S02]  /*3ae0*/  ISETP.NE.U32.AND P2, PT, R74, RZ, PT ;  /* 0x000000ff4a00720c */ /* 0x000fe40003f45070 */
[----:B-1----:R-:W-:Y:S02]  /*3af0*/  USEL UR6, URZ, 0x1, !UP1 ;  /* 0x00000001ff067887 */ /* 0x002fe4000c800000 */
[----:B------:R-:W-:-:S02]  /*3b00*/  USEL UR5, UR5, URZ, !UP1 ;  /* 0x000000ff05057287 */ /* 0x000fc4000c800000 */
[----:B------:R-:W-:-:S03]  /*3b10*/  ULOP3.LUT UR7, UR4, UR6, URZ, 0x3c, !UPT ;  /* 0x0000000604077292 */ /* 0x000fc6000f8e3cff */
[----:B------:R-:W-:-:S04]  /*3b20*/  UMOV UR6, UR4 ;  /* 0x0000000400067c82 */ /* 0x000fc80008000000 */
[----:B------:R-:W-:Y:S01]  /*3b30*/  UMOV UR4, UR7 ;  /* 0x0000000700047c82 */ /* 0x000fe20008000000 */
[----:B------:R-:W-:Y:S05]  /*3b40*/  @P2 BRA `(.L_x_10) ;  /* 0xfffffff400282947 */ /* 0x000fea000383ffff */
.L_x_7:
[----:B------:R-:W-:-:S13]  /*3b50*/  ISETP.GE.AND P0, PT, R78, 0x20, PT ;  /* 0x000000204e00780c */ /* 0x000fda0003f06270 */
[----:B------:R-:W-:Y:S05]  /*3b60*/  @!P0 BRA `(.L_x_11) ;  /* 0x0000000000108947 */ /* 0x000fea0003800000 */
[----:B------:R-:W-:-:S06]  /*3b70*/  USHF.L.U32 UR6, UR6, 0x1f, URZ ;  /* 0x0000001f06067899 */ /* 0x000fcc00080006ff */
[----:B------:R-:W-:-:S04]  /*3b80*/  IMAD.U32 R4, RZ, RZ, UR6 ;  /* 0x00000006ff047e24 */ /* 0x000fc8000f8e00ff */
[----:B------:R-:W1:Y:S02]  /*3b90*/  SYNCS.PHASECHK.TRANS64.TRYWAIT P0, [UR15], R4 ;  /* 0x00000004ff0075a7 */ /* 0x000e64000800110f */
[----:B-1----:R-:W-:Y:S05]  /*3ba0*/  @!P0 BRA `(.L_x_12) ;  /* 0x0000001000d48947 */ /* 0x002fea0003800000 */
.L_x_11:
[----:B------:R-:W-:Y:S01]  /*3bb0*/  BAR.SYNC.DEFER_BLOCKING 0x0 ;  /* 0x0000000000007b1d */ /* 0x000fe20000010000 */
[C---:B------:R-:W-:Y:S01]  /*3bc0*/  IMAD.SHL.U32 R40, R0.reuse, 0x200, RZ ;  /* 0x0000020000287824 */ /* 0x040fe200078e00ff */
[C---:B------:R-:W-:Y:S01]  /*3bd0*/  LOP3.LUT R42, R0.reuse, 0x40, RZ, 0xc0, !PT ;  /* 0x00000040002a7812 */ /* 0x040fe200078ec0ff */
[C---:B------:R-:W-:Y:S01]  /*3be0*/  IMAD.SHL.U32 R38, R0.reuse, 0x10, RZ ;  /* 0x0000001000267824 */ /* 0x040fe200078e00ff */
[----:B------:R-:W-:Y:S01]  /*3bf0*/  LOP3.LUT R43, R0, 0x3f, RZ, 0xc0, !PT ;  /* 0x0000003f002b7812 */ /* 0x000fe200078ec0ff */
[C---:B------:R-:W-:Y:S01]  /*3c00*/  IMAD.IADD R46, R3.reuse, 0x1, R39 ;  /* 0x00000001032e7824 */ /* 0x040fe200078e0227 */
[----:B------:R-:W-:Y:S01]  /*3c10*/  LOP3.LUT R41, R40, 0x2000, RZ, 0xc0, !PT ;  /* 0x0000200028297812 */ /* 0x000fe200078ec0ff */
[----:B------:R-:W-:Y:S01]  /*3c20*/  IMAD.SHL.U32 R40, R0, 0x8, RZ ;  /* 0x0000000800287824 */ /* 0x000fe200078e00ff */
[----:B------:R-:W-:Y:S01]  /*3c30*/  LOP3.LUT R38, R38, 0xf0, RZ, 0xc0, !PT ;  /* 0x000000f026267812 */ /* 0x000fe200078ec0ff */
[----:B0-----:R-:W0:Y:S01]  /*3c40*/  LDCU.128 UR8, c[0x0][0x390] ;  /* 0x00007200ff0877ac */ /* 0x001e220008000c00 */
[C---:B------:R-:W-:Y:S01]  /*3c50*/  LOP3.LUT R48, R3.reuse, 0x1c, R36, 0xfe, !PT ;  /* 0x0000001c03307812 */ /* 0x040fe200078efe24 */
[----:B------:R-:W-:Y:S01]  /*3c60*/  IMAD.IADD R58, R3, 0x1, R37 ;  /* 0x00000001033a7824 */ /* 0x000fe200078e0225 */
[----:B------:R-:W-:Y:S01]  /*3c70*/  IADD3 R41, PT, PT, R38, UR12, R41 ;  /* 0x0000000c26297c10 */ /* 0x000fe2000fffe029 */
[----:B------:R-:W1:Y:S01]  /*3c80*/  LDCU UR4, c[0x0][0x3b4] ;  /* 0x00007680ff0477ac */ /* 0x000e620008000800 */
[----:B------:R-:W-:-:S02]  /*3c90*/  LOP3.LUT R40, R40, 0x300, RZ, 0xc0, !PT ;  /* 0x0000030028287812 */ /* 0x000fc400078ec0ff */
[----:B------:R-:W-:Y:S02]  /*3ca0*/  LEA R38, R42, UR12, 0x6 ;  /* 0x0000000c2a267c11 */ /* 0x000fe4000f8e30ff */
[C-C-:B------:R-:W-:Y:S01]  /*3cb0*/  LOP3.LUT R50, R3.reuse, 0x1a, R36.reuse, 0xfe, !PT ;  /* 0x0000001a03327812 */ /* 0x140fe200078efe24 */
[----:B------:R-:W-:Y:S01]  /*3cc0*/  IMAD.IADD R44, R40, 0x1, R41 ;  /* 0x00000001282c7824 */ /* 0x000fe200078e0229 */
[----:B------:R-:W-:Y:S01]  /*3cd0*/  LOP3.LUT R52, R3, 0x18, R36, 0xfe, !PT ;  /* 0x0000001803347812 */ /* 0x000fe200078efe24 */
[----:B------:R-:W-:Y:S01]  /*3ce0*/  IMAD R38, R43, 0x10, R38 ;  /* 0x000000102b267824 */ /* 0x000fe200078e0226 */
[C-C-:B------:R-:W-:Y:S01]  /*3cf0*/  LOP3.LUT R54, R3.reuse, 0x12, R36.reuse, 0xfe, !PT ;  /* 0x0000001203367812 */ /* 0x140fe200078efe24 */
[----:B------:R-:W2:Y:S02]  /*3d00*/  @!P1 SYNCS.CCTL.IV [UR12+0x4000] ;  /* 0x00400000ff0099b1 */ /* 0x000ea4000800000c */
[----:B--2---:R-:W-:Y:S01]  /*3d10*/  BAR.SYNC.DEFER_BLOCKING 0x0 ;  /* 0x0000000000007b1d */ /* 0x004fe20000010000 */
[----:B------:R-:W-:-:S02]  /*3d20*/  LOP3.LUT R56, R3, 0x10, R36, 0xfe, !PT ;  /* 0x0000001003387812 */ /* 0x000fc400078efe24 */
[----:B0-----:R-:W-:Y:S02]  /*3d30*/  ISETP.GE.AND P0, PT, R2, UR10, PT ;  /* 0x0000000a02007c0c */ /* 0x001fe4000bf06270 */
[C-C-:B------:R-:W-:Y:S02]  /*3d40*/  LOP3.LUT R60, R3.reuse, 0xc, R36.reuse, 0xfe, !PT ;  /* 0x0000000c033c7812 */ /* 0x140fe400078efe24 */
[C-C-:B------:R-:W-:Y:S01]  /*3d50*/  LOP3.LUT R62, R3.reuse, 0xa, R36.reuse, 0xfe, !PT ;  /* 0x0000000a033e7812 */ /* 0x140fe200078efe24 */
[----:B------:R-:W-:Y:S01]  /*3d60*/  LDTM.16dp32bit_t0_t15.x32 R4, tmem[UR14] ;  /* 0x0000000e000479ee */ /* 0x000fe20008a80000 */
[----:B------:R-:W0:Y:S01]  /*3d70*/  LDTM.16dp32bit_t16_t31.x32 R4, tmem[UR14+0x20] ;  /* 0x0000200e000479ee */ /* 0x000e220008aa0000 */
[C-C-:B------:R-:W-:Y:S02]  /*3d80*/  LOP3.LUT R64, R3.reuse, 0x8, R36.reuse, 0xfe, !PT ;  /* 0x0000000803407812 */ /* 0x140fe400078efe24 */
[C-C-:B------:R-:W-:Y:S02]  /*3d90*/  LOP3.LUT R66, R3.reuse, 0x6, R36.reuse, 0xfe, !PT ;  /* 0x0000000603427812 */ /* 0x140fe400078efe24 */
[----:B------:R-:W-:Y:S01]  /*3da0*/  LOP3.LUT R68, R3, 0x4, R36, 0xfe, !PT ;  /* 0x0000000403447812 */ /* 0x000fe200078efe24 */
[----:B------:R-:W2:Y:S01]  /*3db0*/  @!P1 SYNCS.CCTL.IV [UR12+0x4008] ;  /* 0x00400800ff0099b1 */ /* 0x000ea2000800000c */
[----:B------:R-:W-:Y:S01]  /*3dc0*/  NOP ;  /* 0x0000000000007918 */ /* 0x000fe20000000000 */
[----:B0-----:R-:W-:-:S02]  /*3dd0*/  F2FP.F16.F32.PACK_AB R4, R6, R4 ;  /* 0x000000040604723e */ /* 0x001fc400000000ff */
[----:B------:R-:W-:Y:S02]  /*3de0*/  F2FP.F16.F32.PACK_AB R40, R7, R5 ;  /* 0x000000050728723e */ /* 0x000fe400000000ff */
[----:B------:R-:W-:Y:S02]  /*3df0*/  F2FP.F16.F32.PACK_AB R5, R10, R8 ;  /* 0x000000080a05723e */ /* 0x000fe400000000ff */
[----:B------:R-:W-:Y:S02]  /*3e00*/  F2FP.F16.F32.PACK_AB R41, R11, R9 ;  /* 0x000000090b29723e */ /* 0x000fe400000000ff */
[----:B------:R-:W-:Y:S02]  /*3e10*/  F2FP.F16.F32.PACK_AB R6, R14, R12 ;  /* 0x0000000c0e06723e */ /* 0x000fe400000000ff */
[----:B------:R-:W-:Y:S02]  /*3e20*/  F2FP.F16.F32.PACK_AB R7, R18, R16 ;  /* 0x000000101207723e */ /* 0x000fe400000000ff */
[----:B------:R-:W-:-:S02]  /*3e30*/  F2FP.F16.F32.PACK_AB R42, R15, R13 ;  /* 0x0000000d0f2a723e */ /* 0x000fc400000000ff */
[----:B------:R-:W-:Y:S01]  /*3e40*/  F2FP.F16.F32.PACK_AB R43, R19, R17 ;  /* 0x00000011132b723e */ /* 0x000fe200000000ff */
[----:B--2---:R0:W-:Y:S01]  /*3e50*/  STS.128 [R44], R4 ;  /* 0x000000042c007388 */ /* 0x0041e20000000c00 */
[----:B------:R-:W-:Y:S01]  /*3e60*/  LEA.HI R16, R0, R3, RZ, 0x1a ;  /* 0x0000000300107211 */ /* 0x000fe200078fd0ff */
[----:B------:R-:W2:Y:S01]  /*3e70*/  LDC R17, c[0x0][0x3b8] ;  /* 0x0000ee00ff117b82 */ /* 0x000ea20000000800 */
[----:B------:R-:W-:Y:S01]  /*3e80*/  LOP3.LUT R0, R3, R36, RZ, 0xfc, !PT ;  /* 0x0000002403007212 */ /* 0x000fe200078efcff */
[----:B------:R3:W-:Y:S01]  /*3e90*/  STS.128 [R44+0x1000], R40 ;  /* 0x001000282c007388 */ /* 0x0007e20000000c00 */
[----:B------:R-:W-:Y:S02]  /*3ea0*/  F2FP.F16.F32.PACK_AB R20, R22, R20 ;  /* 0x000000141614723e */ /* 0x000fe400000000ff */
[----:B------:R-:W-:-:S03]  /*3eb0*/  F2FP.F16.F32.PACK_AB R12, R23, R21 ;  /* 0x00000015170c723e */ /* 0x000fc600000000ff */
[----:B------:R-:W-:Y:S01]  /*3ec0*/  BAR.SYNC.DEFER_BLOCKING 0x0 ;  /* 0x0000000000007b1d */ /* 0x000fe20000010000 */
[----:B------:R-:W-:Y:S02]  /*3ed0*/  F2FP.F16.F32.PACK_AB R21, R26, R24 ;  /* 0x000000181a15723e */ /* 0x000fe400000000ff */
[----:B------:R-:W-:Y:S02]  /*3ee0*/  F2FP.F16.F32.PACK_AB R13, R27, R25 ;  /* 0x000000191b0d723e */ /* 0x000fe400000000ff */
[----:B------:R-:W-:Y:S02]  /*3ef0*/  F2FP.F16.F32.PACK_AB R22, R30, R28 ;  /* 0x0000001c1e16723e */ /* 0x000fe400000000ff */
[----:B------:R-:W-:Y:S02]  /*3f00*/  F2FP.F16.F32.PACK_AB R14, R31, R29 ;  /* 0x0000001d1f0e723e */ /* 0x000fe400000000ff */
[----:B0-----:R-:W-:Y:S02]  /*3f10*/  LOP3.LUT R4, R0, 0x3a, RZ, 0xfc, !PT ;  /* 0x0000003a00047812 */ /* 0x001fe400078efcff */
[----:B------:R-:W-:-:S02]  /*3f20*/  F2FP.F16.F32.PACK_AB R23, R34, R32 ;  /* 0x000000202217723e */ /* 0x000fc400000000ff */
[----:B------:R-:W-:Y:S02]  /*3f30*/  ISETP.LT.AND P2, PT, R4, UR11, !P0 ;  /* 0x0000000b04007c0c */ /* 0x000fe4000c741270 */
[----:B------:R-:W-:Y:S02]  /*3f40*/  F2FP.F16.F32.PACK_AB R15, R35, R33 ;  /* 0x00000021230f723e */ /* 0x000fe400000000ff */
[C-C-:B---3--:R-:W-:Y:S01]  /*3f50*/  LOP3.LUT R40, R3.reuse, 0x16, R36.reuse, 0xfe, !PT ;  /* 0x0000001603287812 */ /* 0x148fe200078efe24 */
[-C--:B--2---:R-:W-:Y:S01]  /*3f60*/  IMAD R28, R0, R17.reuse, RZ ;  /* 0x00000011001c7224 */ /* 0x084fe200078e02ff */
[C-C-:B------:R-:W-:Y:S01]  /*3f70*/  LOP3.LUT R42, R3.reuse, 0x14, R36.reuse, 0xfe, !PT ;  /* 0x00000014032a7812 */ /* 0x140fe200078efe24 */
[-C--:B------:R-:W-:Y:S01]  /*3f80*/  IMAD R25, R68, R17.reuse, RZ ;  /* 0x0000001144197224 */ /* 0x080fe200078e02ff */
[----:B------:R-:W-:Y:S01]  /*3f90*/  LOP3.LUT R36, R3, 0x2, R36, 0xfe, !PT ;  /* 0x0000000203247812 */ /* 0x000fe200078efe24 */
[----:B-1----:R-:W-:Y:S01]  /*3fa0*/  IMAD R3, R2, UR4, RZ ;  /* 0x0000000402037c24 */ /* 0x002fe2000f8e02ff */
[----:B------:R-:W-:Y:S01]  /*3fb0*/  ISETP.LT.AND P3, PT, R0, UR11, !P0 ;  /* 0x0000000b00007c0c */ /* 0x000fe2000c761270 */
[----:B------:R-:W0:Y:S01]  /*3fc0*/  LDS.128 R8, [R38] ;  /* 0x0000000026087984 */ /* 0x000e220000000c00 */
[C---:B------:R-:W-:Y:S01]  /*3fd0*/  ISETP.LT.AND P6, PT, R36.reuse, UR11, !P0 ;  /* 0x0000000b24007c0c */ /* 0x040fe2000c7c1270 */
[-C--:B------:R-:W-:Y:S01]  /*3fe0*/  IMAD R26, R36, R17.reuse, RZ ;  /* 0x00000011241a7224 */ /* 0x080fe200078e02ff */
[----:B------:R-:W-:Y:S01]  /*3ff0*/  LEA R2, P1, R3, UR8, 0x1 ;  /* 0x0000000803027c11 */ /* 0x000fe2000f8208ff */
[----:B------:R-:W-:Y:S01]  /*4000*/  LDS.128 R4, [R38+0x2000] ;  /* 0x0020000026047984 */ /* 0x000fe20000000c00 */
[----:B------:R-:W-:-:S02]  /*4010*/  IMAD R27, R66, R17, RZ ;  /* 0x00000011421b7224 */ /* 0x000fc400078e02ff */
[----:B------:R-:W-:Y:S01]  /*4020*/  LEA.HI.X.SX32 R3, R3, UR9, 0x1, P1 ;  /* 0x0000000903037c11 */ /* 0x000fe200088f0eff */
[----:B------:R-:W-:Y:S01]  /*4030*/  BAR.SYNC.DEFER_BLOCKING 0x0 ;  /* 0x0000000000007b1d */ /* 0x000fe20000010000 */
[----:B------:R-:W-:Y:S02]  /*4040*/  LEA R18, P4, R28, R2, 0x1 ;  /* 0x000000021c127211 */ /* 0x000fe400078808ff */
[----:B------:R-:W-:Y:S02]  /*4050*/  ISETP.LT.AND P1, PT, R68, UR11, !P0 ;  /* 0x0000000b44007c0c */ /* 0x000fe4000c721270 */
[----:B------:R-:W-:Y:S01]  /*4060*/  LEA.HI.X.SX32 R19, R28, R3, 0x1, P4 ;  /* 0x000000031c137211 */ /* 0x000fe200020f0eff */
[----:B------:R-:W-:Y:S01]  /*4070*/  IMAD R28, R17, 0x20, R28 ;  /* 0x00000020111c7824 */ /* 0x000fe200078e021c */
[----:B------:R1:W-:Y:S04]  /*4080*/  STS.128 [R44], R20 ;  /* 0x000000142c007388 */ /* 0x0003e80000000c00 */
[----:B------:R-:W-:Y:S01]  /*4090*/  STS.128 [R44+0x1000], R12 ;  /* 0x0010000c2c007388 */ /* 0x000fe20000000c00 */
[----:B------:R-:W-:Y:S01]  /*40a0*/  BAR.SYNC.DEFER_BLOCKING 0x0 ;  /* 0x0000000000007b1d */ /* 0x000fe20000010000 */
[----:B-1----:R-:W-:-:S02]  /*40b0*/  LOP3.LUT R21, R0, 0x38, RZ, 0xfc, !PT ;  /* 0x0000003800157812 */ /* 0x002fc400078efcff */
[-C--:B------:R-:W-:Y:S02]  /*40c0*/  LEA R20, P5, R26, R2.reuse, 0x1 ;  /* 0x000000021a147211 */ /* 0x080fe400078a08ff */
[----:B------:R-:W-:-:S04]  /*40d0*/  LEA R22, P4, R27, R2, 0x1 ;  /* 0x000000021b167211 */ /* 0x000fc800078808ff */
[----:B------:R-:W-:Y:S01]  /*40e0*/  LEA.HI.X.SX32 R23, R27, R3, 0x1, P4 ;  /* 0x000000031b177211 */ /* 0x000fe200020f0eff */
[----:B------:R-:W-:Y:S01]  /*40f0*/  IMAD R27, R60, R17, RZ ;  /* 0x000000113c1b7224 */ /* 0x000fe200078e02ff */
[----:B------:R-:W-:Y:S01]  /*4100*/  ISETP.LT.AND P4, PT, R64, UR11, !P0 ;  /* 0x0000000b40007c0c */ /* 0x000fe2000c781270 */
[----:B0-----:R0:W-:Y:S01]  /*4110*/  @P3 STG.E.U16 desc[UR26][R18.64], R8 ;  /* 0x0000000812003986 */ /* 0x0011e2000c10151a */
[----:B------:R-:W-:-:S03]  /*4120*/  LEA R24, P3, R25, R2, 0x1 ;  /* 0x0000000219187211 */ /* 0x000fc600078608ff */
[----:B------:R-:W1:Y:S01]  /*4130*/  LDS.128 R12, [R38] ;  /* 0x00000000260c7984 */ /* 0x000e620000000c00 */
[-C--:B------:R-:W-:Y:S02]  /*4140*/  LEA.HI.X.SX32 R25, R25, R3.reuse, 0x1, P3 ;  /* 0x0000000319197211 */ /* 0x080fe400018f0eff */
[----:B------:R-:W-:Y:S01]  /*4150*/  ISETP.LT.AND P3, PT, R21, UR11, !P0 ;  /* 0x0000000b15007c0c */ /* 0x000fe2000c761270 */
[----:B------:R-:W2:Y:S01]  /*4160*/  LDS.128 R36, [R38+0x2000] ;  /* 0x0020000026247984 */ /* 0x000ea20000000c00 */
[----:B------:R-:W-:Y:S02]  /*4170*/  LEA.HI.X.SX32 R21, R26, R3, 0x1, P5 ;  /* 0x000000031a157211 */ /* 0x000fe400028f0eff */
[----:B------:R-:W-:Y:S02]  /*4180*/  ISETP.LT.AND P5, PT, R66, UR11, !P0 ;  /* 0x0000000b42007c0c */ /* 0x000fe4000c7a1270 */
[----:B0-----:R-:W-:Y:S01]  /*4190*/  PRMT R19, R8, 0x7632, R19 ;  /* 0x0000763208137816 */ /* 0x001fe20000000013 */
[----:B------:R-:W-:-:S04]  /*41a0*/  IMAD R8, R64, R17, RZ ;  /* 0x0000001140087224 */ /* 0x000fc800078e02ff */
[----:B------:R0:W-:Y:S01]  /*41b0*/  @P6 STG.E.U16 desc[UR26][R20.64], R19 ;  /* 0x0000001314006986 */ /* 0x0001e2000c10151a */
[----:B------:R-:W-:-:S03]  /*41c0*/  LEA R18, P6, R8, R2, 0x1 ;  /* 0x0000000208127211 */ /* 0x000fc600078c08ff */
[----:B------:R3:W-:Y:S01]  /*41d0*/  @P1 STG.E.U16 desc[UR26][R24.64], R9 ;  /* 0x0000000918001986 */ /* 0x0007e2000c10151a */
[----:B------:R-:W-:Y:S02]  /*41e0*/  ISETP.LT.AND P1, PT, R62, UR11, !P0 ;  /* 0x0000000b3e007c0c */ /* 0x000fe4000c721270 */
[----:B0-----:R-:W-:Y:S02]  /*41f0*/  PRMT R21, R9, 0x7632, R21 ;  /* 0x0000763209157816 */ /* 0x001fe40000000015 */
[----:B------:R-:W-:Y:S01]  /*4200*/  LEA.HI.X.SX32 R19, R8, R3, 0x1, P6 ;  /* 0x0000000308137211 */ /* 0x000fe200030f0eff */
[-C--:B------:R-:W-:Y:S01]  /*4210*/  IMAD R8, R62, R17.reuse, RZ ;  /* 0x000000113e087224 */ /* 0x080fe200078e02ff */
[----:B------:R-:W-:Y:S01]  /*4220*/  ISETP.LT.AND P6, PT, R60, UR11, !P0 ;  /* 0x0000000b3c007c0c */ /* 0x000fe2000c7c1270 */
[----:B------:R0:W-:Y:S01]  /*4230*/  @P5 STG.E.U16 desc[UR26][R22.64], R21 ;  /* 0x0000001516005986 */ /* 0x0001e2000c10151a */
[-C--:B---3--:R-:W-:Y:S02]  /*4240*/  IMAD R9, R58, R17.reuse, RZ ;  /* 0x000000113a097224 */ /* 0x088fe400078e02ff */
[-C--:B------:R-:W-:Y:S01]  /*4250*/  LEA R20, P5, R8, R2.reuse, 0x1 ;  /* 0x0000000208147211 */ /* 0x080fe200078a08ff */
[----:B------:R3:W-:Y:S01]  /*4260*/  @P4 STG.E.U16 desc[UR26][R18.64], R10 ;  /* 0x0000000a12004986 */ /* 0x0007e2000c10151a */
[----:B------:R-:W-:Y:S01]  /*4270*/  LEA R26, P4, R27, R2, 0x1 ;  /* 0x000000021b1a7211 */ /* 0x000fe200078808ff */
[----:B------:R-:W-:-:S03]  /*4280*/  IMAD R24, R56, R17, RZ ;  /* 0x0000001138187224 */ /* 0x000fc600078e02ff */
[----:B------:R-:W-:Y:S02]  /*4290*/  LEA.HI.X.SX32 R27, R27, R3, 0x1, P4 ;  /* 0x000000031b1b7211 */ /* 0x000fe400020f0eff */
[----:B------:R-:W-:Y:S01]  /*42a0*/  ISETP.LT.AND P4, PT, R56, UR11, !P0 ;  /* 0x0000000b38007c0c */ /* 0x000fe2000c781270 */
[----:B0-----:R-:W-:Y:S01]  /*42b0*/  IMAD R22, R54, R17, RZ ;  /* 0x0000001136167224 */ /* 0x001fe200078e02ff */
[----:B------:R-:W-:Y:S01]  /*42c0*/  LEA.HI.X.SX32 R21, R8, R3, 0x1, P5 ;  /* 0x0000000308157211 */ /* 0x000fe200028f0eff */
[----:B------:R-:W-:Y:S01]  /*42d0*/  IMAD R23, R42, R17, RZ ;  /* 0x000000112a177224 */ /* 0x000fe200078e02ff */
[----:B------:R-:W-:Y:S02]  /*42e0*/  ISETP.LT.AND P5, PT, R58, UR11, !P0 ;  /* 0x0000000b3a007c0c */ /* 0x000fe4000c7a1270 */
[----:B---3--:R-:W-:-:S05]  /*42f0*/  PRMT R19, R10, 0x7632, R19 ;  /* 0x000076320a137816 */ /* 0x008fca0000000013 */
[----:B------:R0:W-:Y:S01]  /*4300*/  @P1 STG.E.U16 desc[UR26][R20.64], R19 ;  /* 0x0000001314001986 */ /* 0x0001e2000c10151a */
[----:B------:R-:W-:-:S03]  /*4310*/  LEA R8, P1, R9, R2, 0x1 ;  /* 0x0000000209087211 */ /* 0x000fc600078208ff */
[----:B------:R3:W-:Y:S01]  /*4320*/  @P6 STG.E.U16 desc[UR26][R26.64], R11 ;  /* 0x0000000b1a006986 */ /* 0x0007e2000c10151a */
[-C--:B------:R-:W-:Y:S02]  /*4330*/  LEA R18, P6, R24, R2.reuse, 0x1 ;  /* 0x0000000218127211 */ /* 0x080fe400078c08ff */
[-C--:B------:R-:W-:Y:S02]  /*4340*/  LEA.HI.X.SX32 R9, R9, R3.reuse, 0x1, P1 ;  /* 0x0000000309097211 */ /* 0x080fe400008f0eff */
[----:B------:R-:W-:Y:S02]  /*4350*/  ISETP.LT.AND P1, PT, R54, UR11, !P0 ;  /* 0x0000000b36007c0c */ /* 0x000fe4000c721270 */
[----:B0-----:R-:W-:Y:S02]  /*4360*/  PRMT R21, R11, 0x7632, R21 ;  /* 0x000076320b157816 */ /* 0x001fe40000000015 */
[----:B------:R-:W-:Y:S02]  /*4370*/  LEA.HI.X.SX32 R19, R24, R3, 0x1, P6 ;  /* 0x0000000318137211 */ /* 0x000fe400030f0eff */
[----:B------:R-:W-:Y:S01]  /*4380*/  LEA R20, P6, R22, R2, 0x1 ;  /* 0x0000000216147211 */ /* 0x000fe200078c08ff */
[----:B------:R0:W-:Y:S01]  /*4390*/  @P5 STG.E.U16 desc[UR26][R8.64], R21 ;  /* 0x0000001508005986 */ /* 0x0001e2000c10151a */
[----:B------:R-:W-:-:S03]  /*43a0*/  ISETP.LT.AND P5, PT, R42, UR11, !P0 ;  /* 0x0000000b2a007c0c */ /* 0x000fc6000c7a1270 */
[----:B-1----:R1:W-:Y:S01]  /*43b0*/  @P4 STG.E.U16 desc[UR26][R18.64], R12 ;  /* 0x0000000c12004986 */ /* 0x0023e2000c10151a */
[----:B------:R-:W-:-:S04]  /*43c0*/  LEA R10, P4, R23, R2, 0x1 ;  /* 0x00000002170a7211 */ /* 0x000fc800078808ff */
[-C--:B---3--:R-:W-:Y:S02]  /*43d0*/  LEA.HI.X.SX32 R11, R23, R3.reuse, 0x1, P4 ;  /* 0x00000003170b7211 */ /* 0x088fe400020f0eff */
[----:B------:R-:W-:Y:S02]  /*43e0*/  ISETP.LT.AND P4, PT, R40, UR11, !P0 ;  /* 0x0000000b28007c0c */ /* 0x000fe4000c781270 */
[----:B0-----:R-:W-:Y:S01]  /*43f0*/  LEA.HI.X.SX32 R21, R22, R3, 0x1, P6 ;  /* 0x0000000316157211 */ /* 0x001fe200030f0eff */
[-C--:B------:R-:W-:Y:S01]  /*4400*/  IMAD R22, R40, R17.reuse, RZ ;  /* 0x0000001128167224 */ /* 0x080fe200078e02ff */
[----:B------:R-:W-:Y:S01]  /*4410*/  PRMT R9, R12, 0x7632, R9 ;  /* 0x000076320c097816 */ /* 0x000fe20000000009 */
[----:B-1----:R-:W-:Y:S01]  /*4420*/  IMAD R12, R52, R17, RZ ;  /* 0x00000011340c7224 */ /* 0x002fe200078e02ff */
[----:B------:R-:W-:-:S03]  /*4430*/  PRMT R19, R13, 0x7632, R19 ;  /* 0x000076320d137816 */ /* 0x000fc60000000013 */
[----:B------:R0:W-:Y:S01]  /*4440*/  @P1 STG.E.U16 desc[UR26][R20.64], R9 ;  /* 0x0000000914001986 */ /* 0x0001e2000c10151a */
[-C--:B------:R-:W-:Y:S02]  /*4450*/  LEA R8, P1, R22, R2.reuse, 0x1 ;  /* 0x0000000216087211 */ /* 0x080fe400078208ff */
[-C--:B------:R-:W-:Y:S01]  /*4460*/  LEA R18, P6, R12, R2.reuse, 0x1 ;  /* 0x000000020c127211 */ /* 0x080fe200078c08ff */
[----:B------:R1:W-:Y:S01]  /*4470*/  @P5 STG.E.U16 desc[UR26][R10.64], R13 ;  /* 0x0000000d0a005986 */ /* 0x0003e2000c10151a */
[----:B------:R-:W-:Y:S02]  /*4480*/  ISETP.LT.AND P5, PT, R52, UR11, !P0 ;  /* 0x0000000b34007c0c */ /* 0x000fe4000c7a1270 */
[----:B0-----:R-:W-:Y:S01]  /*4490*/  LEA.HI.X.SX32 R9, R22, R3, 0x1, P1 ;  /* 0x0000000316097211 */ /* 0x001fe200008f0eff */
[CC--:B------:R-:W-:Y:S01]  /*44a0*/  IMAD R22, R50.reuse, R17.reuse, RZ ;  /* 0x0000001132167224 */ /* 0x0c0fe200078e02ff */
[----:B------:R-:W-:Y:S02]  /*44b0*/  ISETP.LT.AND P1, PT, R50, UR11, !P0 ;  /* 0x0000000b32007c0c */ /* 0x000fe4000c721270 */
[----:B-1----:R-:W-:Y:S01]  /*44c0*/  LOP3.LUT R10, R0, 0x20, RZ, 0xfc, !PT ;  /* 0x00000020000a7812 */ /* 0x002fe200078efcff */
[----:B------:R0:W-:Y:S01]  /*44d0*/  @P4 STG.E.U16 desc[UR26][R8.64], R19 ;  /* 0x0000001308004986 */ /* 0x0001e2000c10151a */
[----:B------:R-:W-:Y:S01]  /*44e0*/  LEA R20, P4, R22, R2, 0x1 ;  /* 0x0000000216147211 */ /* 0x000fe200078808ff */
[----:B------:R-:W-:Y:S01]  /*44f0*/  IMAD R11, R48, R17, RZ ;  /* 0x00000011300b7224 */ /* 0x000fe200078e02ff */
[----:B------:R-:W-:-:S02]  /*4500*/  PRMT R13, R14, 0x7632, R13 ;  /* 0x000076320e0d7816 */ /* 0x000fc4000000000d */
[-C--:B------:R-:W-:Y:S01]  /*4510*/  LEA.HI.X.SX32 R21, R22, R3.reuse, 0x1, P4 ;  /* 0x0000000316157211 */ /* 0x080fe200020f0eff */
[----:B------:R-:W-:Y:S01]  /*4520*/  VIADD R22, R16, 0x3e ;  /* 0x0000003e10167836 */ /* 0x000fe20000000000 */
[----:B------:R-:W-:Y:S02]  /*4530*/  ISETP.LT.AND P4, PT, R10, UR11, !P0 ;  /* 0x0000000b0a007c0c */ /* 0x000fe4000c781270 */
[----:B0-----:R-:W-:Y:S01]  /*4540*/  LEA.HI.X.SX32 R19, R12, R3, 0x1, P6 ;  /* 0x000000030c137211 */ /* 0x001fe200030f0eff */
[----:B------:R-:W-:Y:S01]  /*4550*/  IMAD R9, R46, R17, RZ ;  /* 0x000000112e097224 */ /* 0x000fe200078e02ff */
[----:B------:R-:W-:Y:S02]  /*4560*/  ISETP.LT.AND P6, PT, R48, UR11, !P0 ;  /* 0x0000000b30007c0c */ /* 0x000fe4000c7c1270 */
[----:B------:R-:W-:Y:S01]  /*4570*/  LOP3.LUT R12, R0, 0x22, RZ, 0xfc, !PT ;  /* 0x00000022000c7812 */ /* 0x000fe200078efcff */
[----:B------:R0:W-:Y:S01]  /*4580*/  @P5 STG.E.U16 desc[UR26][R18.64], R14 ;  /* 0x0000000e12005986 */ /* 0x0001e2000c10151a */
[----:B------:R-:W-:-:S03]  /*4590*/  LEA R10, P5, R11, R2, 0x1 ;  /* 0x000000020b0a7211 */ /* 0x000fc600078a08ff */
[----:B------:R1:W-:Y:S01]  /*45a0*/  @P1 STG.E.U16 desc[UR26][R20.64], R13 ;  /* 0x0000000d14001986 */ /* 0x0003e2000c10151a */
[----:B------:R-:W-:Y:S02]  /*45b0*/  ISETP.LT.AND P1, PT, R46, UR11, !P0 ;  /* 0x0000000b2e007c0c */ /* 0x000fe4000c721270 */
[----:B------:R-:W-:Y:S02]  /*45c0*/  LEA.HI.X.SX32 R11, R11, R3, 0x1, P5 ;  /* 0x000000030b0b7211 */ /* 0x000fe400028f0eff */
[----:B------:R-:W-:-:S03]  /*45d0*/  LEA R8, P5, R9, R2, 0x1 ;  /* 0x0000000209087211 */ /* 0x000fc600078a08ff */
[----:B------:R3:W-:Y:S01]  /*45e0*/  @P6 STG.E.U16 desc[UR26][R10.64], R15 ;  /* 0x0000000f0a006986 */ /* 0x0007e2000c10151a */
[-C--:B------:R-:W-:Y:S01]  /*45f0*/  LEA.HI.X.SX32 R9, R9, R3.reuse, 0x1, P5 ;  /* 0x0000000309097211 */ /* 0x080fe200028f0eff */
[----:B0-----:R-:W-:Y:S01]  /*4600*/  IMAD R14, R17, 0x2, R28 ;  /* 0x00000002110e7824 */ /* 0x001fe200078e021c */
[----:B------:R-:W-:Y:S02]  /*4610*/  ISETP.LT.AND P6, PT, R12, UR11, !P0 ;  /* 0x0000000b0c007c0c */ /* 0x000fe4000c7c1270 */
[----:B------:R-:W-:Y:S02]  /*4620*/  LEA R12, P5, R28, R2, 0x1 ;  /* 0x000000021c0c7211 */ /* 0x000fe400078a08ff */
[----:B------:R-:W-:Y:S02]  /*4630*/  LOP3.LUT R18, R0, 0x24, RZ, 0xfc, !PT ;  /* 0x0000002400127812 */ /* 0x000fe400078efcff */
[----:B-1----:R-:W-:Y:S02]  /*4640*/  LEA.HI.X.SX32 R13, R28, R3, 0x1, P5 ;  /* 0x000000031c0d7211 */ /* 0x002fe400028f0eff */
[----:B------:R-:W-:-:S02]  /*4650*/  LOP3.LUT R19, R0, 0x26, RZ, 0xfc, !PT ;  /* 0x0000002600137812 */ /* 0x000fc400078efcff */
[----:B---3--:R-:W-:Y:S02]  /*4660*/  PRMT R11, R15, 0x7632, R11 ;  /* 0x000076320f0b7816 */ /* 0x008fe4000000000b */
[----:B------:R-:W-:Y:S02]  /*4670*/  LEA R10, P5, R14, R2, 0x1 ;  /* 0x000000020e0a7211 */ /* 0x000fe400078a08ff */
[----:B------:R-:W-:Y:S01]  /*4680*/  LOP3.LUT R15, R0, 0x28, RZ, 0xfc, !PT ;  /* 0x00000028000f7812 */ /* 0x000fe200078efcff */
[----:B------:R0:W-:Y:S01]  /*4690*/  @P1 STG.E.U16 desc[UR26][R8.64], R11 ;  /* 0x0000000b08001986 */ /* 0x0001e2000c10151a */
[----:B------:R-:W-:Y:S01]  /*46a0*/  ISETP.LT.AND P1, PT, R18, UR11, !P0 ;  /* 0x0000000b12007c0c */ /* 0x000fe2000c721270 */
[----:B------:R-:W-:Y:S02]  /*46b0*/  IMAD R18, R17, 0x2, R14 ;  /* 0x0000000211127824 */ /* 0x000fe400078e020e */
[----:B------:R1:W-:Y:S01]  /*46c0*/  @P4 STG.E.U16 desc[UR26][R12.64], R4 ;  /* 0x000000040c004986 */ /* 0x0003e2000c10151a */
[----:B------:R-:W-:-:S02]  /*46d0*/  ISETP.LT.AND P4, PT, R15, UR11, !P0 ;  /* 0x0000000b0f007c0c */ /* 0x000fc4000c781270 */
[-C--:B0-----:R-:W-:Y:S02]  /*46e0*/  LEA.HI.X.SX32 R11, R14, R3.reuse, 0x1, P5 ;  /* 0x000000030e0b7211 */ /* 0x081fe400028f0eff */
[----:B------:R-:W-:Y:S02]  /*46f0*/  LEA R14, P5, R18, R2, 0x1 ;  /* 0x00000002120e7211 */ /* 0x000fe400078a08ff */
[----:B------:R-:W-:Y:S02]  /*4700*/  PRMT R9, R4, 0x7632, R9 ;  /* 0x0000763204097816 */ /* 0x000fe40000000009 */
[----:B------:R-:W-:Y:S01]  /*4710*/  LEA.HI.X.SX32 R15, R18, R3, 0x1, P5 ;  /* 0x00000003120f7211 */ /* 0x000fe200028f0eff */
[----:B------:R-:W-:Y:S01]  /*4720*/  IMAD R18, R17, 0x2, R18 ;  /* 0x0000000211127824 */ /* 0x000fe200078e0212 */
[----:B------:R-:W-:Y:S01]  /*4730*/  ISETP.LT.AND P5, PT, R19, UR11, !P0 ;  /* 0x0000000b13007c0c */ /* 0x000fe2000c7a1270 */
[----:B------:R0:W-:Y:S01]  /*4740*/  @P6 STG.E.U16 desc[UR26][R10.64], R9 ;  /* 0x000000090a006986 */ /* 0x0001e2000c10151a */
[----:B-1----:R-:W-:Y:S01]  /*4750*/  LOP3.LUT R13, R0, 0x2a, RZ, 0xfc, !PT ;  /* 0x0000002a000d7812 */ /* 0x002fe200078efcff */
[----:B------:R-:W-:-:S02]  /*4760*/  IMAD R4, R17, 0x2, R18 ;  /* 0x0000000211047824 */ /* 0x000fc400078e0212 */
[----:B------:R1:W-:Y:S01]  /*4770*/  @P1 STG.E.U16 desc[UR26][R14.64], R5 ;  /* 0x000000050e001986 */ /* 0x0003e2000c10151a */
[CC--:B------:R-:W-:Y:S02]  /*4780*/  LEA R8, P1, R18.reuse, R2.reuse, 0x1 ;  /* 0x0000000212087211 */ /* 0x0c0fe400078208ff */
[----:B------:R-:W-:Y:S02]  /*4790*/  ISETP.LT.AND P6, PT, R13, UR11, !P0 ;  /* 0x0000000b0d007c0c */ /* 0x000fe4000c7c1270 */
[-C--:B0-----:R-:W-:Y:S01]  /*47a0*/  LEA.HI.X.SX32 R9, R18, R3.reuse, 0x1, P1 ;  /* 0x0000000312097211 */ /* 0x081fe200008f0eff */
[----:B------:R-:W-:Y:S01]  /*47b0*/  IMAD R10, R17, 0x2, R4 ;  /* 0x00000002110a7824 */ /* 0x000fe200078e0204 */
[----:B------:R-:W-:Y:S01]  /*47c0*/  LEA R12, P1, R4, R2, 0x1 ;  /* 0x00000002040c7211 */ /* 0x000fe200078208ff */
[----:B------:R-:W-:Y:S01]  /*47d0*/  VIADD R18, R16, 0x2e ;  /* 0x0000002e10127836 */ /* 0x000fe20000000000 */
[----:B-1----:R-:W-:Y:S01]  /*47e0*/  PRMT R15, R5, 0x7632, R15 ;  /* 0x00007632050f7816 */ /* 0x002fe2000000000f */
[----:B------:R-:W-:Y:S01]  /*47f0*/  IMAD R14, R17, 0x2, R10 ;  /* 0x00000002110e7824 */ /* 0x000fe200078e020a */
[----:B------:R-:W-:-:S02]  /*4800*/  LEA.HI.X.SX32 R13, R4, R3, 0x1, P1 ;  /* 0x00000003040d7211 */ /* 0x000fc400008f0eff */
[----:B------:R-:W-:Y:S01]  /*4810*/  LOP3.LUT R11, R0, 0x2c, RZ, 0xfc, !PT ;  /* 0x0000002c000b7812 */ /* 0x000fe200078efcff */
[----:B------:R0:W-:Y:S03]  /*4820*/  @P5 STG.E.U16 desc[UR26][R8.64], R15 ;  /* 0x0000000f08005986 */ /* 0x0001e6000c10151a */
[----:B------:R-:W-:Y:S01]  /*4830*/  ISETP.LT.AND P1, PT, R11, UR11, !P0 ;  /* 0x0000000b0b007c0c */ /* 0x000fe2000c721270 */
[----:B------:R1:W-:Y:S01]  /*4840*/  @P4 STG.E.U16 desc[UR26][R12.64], R6 ;  /* 0x000000060c004986 */ /* 0x0003e2000c10151a */
[----:B------:R-:W-:Y:S02]  /*4850*/  LEA R4, P4, R10, R2, 0x1 ;  /* 0x000000020a047211 */ /* 0x000fe400078808ff */
[----:B------:R-:W-:Y:S02]  /*4860*/  LOP3.LUT R11, R0, 0x30, RZ, 0xfc, !PT ;  /* 0x00000030000b7812 */ /* 0x000fe400078efcff */
[----:B------:R-:W-:-:S02]  /*4870*/  LEA.HI.X.SX32 R5, R10, R3, 0x1, P4 ;  /* 0x000000030a057211 */ /* 0x000fc400020f0eff */
[----:B------:R-:W-:Y:S01]  /*4880*/  ISETP.LT.AND P5, PT, R11, UR11, !P0 ;  /* 0x0000000b0b007c0c */ /* 0x000fe2000c7a1270 */
[-C--:B------:R-:W-:Y:S01]  /*4890*/  IMAD R11, R18, R17.reuse, RZ ;  /* 0x00000011120b7224 */ /* 0x080fe200078e02ff */
[----:B0-----:R-:W-:Y:S01]  /*48a0*/  PRMT R9, R6, 0x7632, R9 ;  /* 0x0000763206097816 */ /* 0x001fe20000000009 */
[----:B------:R-:W-:Y:S01]  /*48b0*/  IMAD R15, R22, R17, RZ ;  /* 0x00000011160f7224 */ /* 0x000fe200078e02ff */
[-C--:B------:R-:W-:Y:S02]  /*48c0*/  LEA R8, P4, R14, R2.reuse, 0x1 ;  /* 0x000000020e087211 */ /* 0x080fe400078808ff */
[----:B-1----:R-:W-:Y:S01]  /*48d0*/  LOP3.LUT R6, R0, 0x32, RZ, 0xfc, !PT ;  /* 0x0000003200067812 */ /* 0x002fe200078efcff */
[----:B------:R0:W-:Y:S01]  /*48e0*/  @P6 STG.E.U16 desc[UR26][R4.64], R9 ;  /* 0x0000000904006986 */ /* 0x0001e2000c10151a */
[----:B------:R-:W-:-:S04]  /*48f0*/  LEA R10, P6, R11, R2, 0x1 ;  /* 0x000000020b0a7211 */ /* 0x000fc800078c08ff */
[-C--:B------:R-:W-:Y:S02]  /*4900*/  LEA.HI.X.SX32 R11, R11, R3.reuse, 0x1, P6 ;  /* 0x000000030b0b7211 */ /* 0x080fe400030f0eff */
[----:B0-----:R-:W-:Y:S01]  /*4910*/  LEA.HI.X.SX32 R9, R14, R3, 0x1, P4 ;  /* 0x000000030e097211 */ /* 0x001fe200020f0eff */
[----:B------:R-:W-:Y:S01]  /*4920*/  IMAD R14, R17, 0x4, R14 ;  /* 0x00000004110e7824 */ /* 0x000fe200078e020e */
[----:B------:R-:W-:Y:S02]  /*4930*/  ISETP.LT.AND P4, PT, R18, UR11, !P0 ;  /* 0x0000000b12007c0c */ /* 0x000fe4000c781270 */
[----:B------:R-:W-:Y:S01]  /*4940*/  PRMT R5, R7, 0x7632, R5 ;  /* 0x0000763207057816 */ /* 0x000fe20000000005 */
[----:B------:R0:W-:Y:S01]  /*4950*/  @P1 STG.E.U16 desc[UR26][R8.64], R7 ;  /* 0x0000000708001986 */ /* 0x0001e2000c10151a */
[----:B------:R-:W-:Y:S01]  /*4960*/  ISETP.LT.AND P1, PT, R6, UR11, !P0 ;  /* 0x0000000b06007c0c */ /* 0x000fe2000c721270 */
[----:B------:R-:W-:Y:S01]  /*4970*/  IMAD R6, R17, 0x2, R14 ;  /* 0x0000000211067824 */ /* 0x000fe200078e020e */
[----:B------:R-:W-:-:S02]  /*4980*/  LEA R12, P6, R14, R2, 0x1 ;  /* 0x000000020e0c7211 */ /* 0x000fc400078c08ff */
[----:B------:R-:W-:Y:S02]  /*4990*/  LOP3.LUT R4, R0, 0x36, RZ, 0xfc, !PT ;  /* 0x0000003600047812 */ /* 0x000fe400078efcff */
[----:B------:R-:W-:Y:S01]  /*49a0*/  LEA.HI.X.SX32 R13, R14, R3, 0x1, P6 ;  /* 0x000000030e0d7211 */ /* 0x000fe200030f0eff */
[C---:B------:R-:W-:Y:S02]  /*49b0*/  IMAD R14, R17.reuse, 0x2, R6 ;  /* 0x00000002110e7824 */ /* 0x040fe400078e0206 */
[----:B------:R1:W-:Y:S01]  /*49c0*/  @P4 STG.E.U16 desc[UR26][R10.64], R5 ;  /* 0x000000050a004986 */ /* 0x0003e2000c10151a */
[----:B------:R-:W-:Y:S01]  /*49d0*/  ISETP.LT.AND P4, PT, R4, UR11, !P0 ;  /* 0x0000000b04007c0c */ /* 0x000fe2000c781270 */
[C---:B------:R-:W-:Y:S01]  /*49e0*/  IMAD R18, R17.reuse, 0x2, R14 ;  /* 0x0000000211127824 */ /* 0x040fe200078e020e */
[----:B------:R-:W-:Y:S01]  /*49f0*/  LEA R4, P6, R6, R2, 0x1 ;  /* 0x0000000206047211 */ /* 0x000fe200078c08ff */
[----:B--2---:R-:W-:Y:S01]  /*4a00*/  @P5 STG.E.U16 desc[UR26][R12.64], R36 ;  /* 0x000000240c005986 */ /* 0x004fe2000c10151a */
[----:B0-----:R-:W-:Y:S01]  /*4a10*/  PRMT R9, R36, 0x7632, R9 ;  /* 0x0000763224097816 */ /* 0x001fe20000000009 */
[----:B------:R-:W-:Y:S01]  /*4a20*/  IMAD R16, R17, 0x2, R18 ;  /* 0x0000000211107824 */ /* 0x000fe200078e0212 */
[----:B------:R-:W-:-:S02]  /*4a30*/  LOP3.LUT R7, R0, 0x34, RZ, 0xfc, !PT ;  /* 0x0000003400077812 */ /* 0x000fc400078efcff */
[----:B------:R-:W-:Y:S01]  /*4a40*/  LOP3.LUT R0, R0, 0x3c, RZ, 0xfc, !PT ;  /* 0x0000003c00007812 */ /* 0x000fe200078efcff */
[----:B------:R-:W-:Y:S01]  /*4a50*/  IMAD R20, R17, 0x2, R16 ;  /* 0x0000000211147824 */ /* 0x000fe200078e0210 */
[----:B------:R-:W-:Y:S02]  /*4a60*/  ISETP.LT.AND P5, PT, R7, UR11, !P0 ;  /* 0x0000000b07007c0c */ /* 0x000fe4000c7a1270 */
[----:B-1----:R-:W-:Y:S01]  /*4a70*/  LEA.HI.X.SX32 R5, R6, R3, 0x1, P6 ;  /* 0x0000000306057211 */ /* 0x002fe200030f0eff */
[----:B------:R-:W-:Y:S01]  /*4a80*/  IMAD R17, R17, 0x2, R20 ;  /* 0x0000000211117824 */ /* 0x000fe200078e0214 */
[----:B------:R-:W-:-:S03]  /*4a90*/  LEA R8, P6, R18, R2, 0x1 ;  /* 0x0000000212087211 */ /* 0x000fc600078c08ff */
[----:B------:R0:W-:Y:S01]  /*4aa0*/  @P1 STG.E.U16 desc[UR26][R4.64], R9 ;  /* 0x0000000904001986 */ /* 0x0001e2000c10151a */
[----:B------:R-:W-:-:S04]  /*4ab0*/  LEA R6, P1, R14, R2, 0x1 ;  /* 0x000000020e067211 */ /* 0x000fc800078208ff */
[----:B------:R-:W-:Y:S02]  /*4ac0*/  LEA.HI.X.SX32 R7, R14, R3, 0x1, P1 ;  /* 0x000000030e077211 */ /* 0x000fe400008f0eff */
[----:B------:R-:W-:-:S03]  /*4ad0*/  LEA R10, P1, R16, R2, 0x1 ;  /* 0x00000002100a7211 */ /* 0x000fc600078208ff */
[----:B------:R1:W-:Y:S01]  /*4ae0*/  @P5 STG.E.U16 desc[UR26][R6.64], R37 ;  /* 0x0000002506005986 */ /* 0x0003e2000c10151a */
[-C--:B------:R-:W-:Y:S02]  /*4af0*/  LEA.HI.X.SX32 R11, R16, R3.reuse, 0x1, P1 ;  /* 0x00000003100b7211 */ /* 0x080fe400008f0eff */
[CC--:B0-----:R-:W-:Y:S02]  /*4b00*/  LEA R4, P1, R17.reuse, R2.reuse, 0x1 ;  /* 0x0000000211047211 */ /* 0x0c1fe400078208ff */
[-C--:B------:R-:W-:Y:S02]  /*4b10*/  LEA.HI.X.SX32 R9, R18, R3.reuse, 0x1, P6 ;  /* 0x0000000312097211 */ /* 0x080fe400030f0eff */
[----:B------:R-:W-:Y:S02]  /*4b20*/  LEA.HI.X.SX32 R5, R17, R3, 0x1, P1 ;  /* 0x0000000311057211 */ /* 0x000fe400008f0eff */
[----:B------:R-:W-:Y:S02]  /*4b30*/  LEA R12, P6, R20, R2, 0x1 ;  /* 0x00000002140c7211 */ /* 0x000fe400078c08ff */
[----:B------:R-:W-:-:S02]  /*4b40*/  ISETP.LT.AND P1, PT, R0, UR11, !P0 ;  /* 0x0000000b00007c0c */ /* 0x000fc4000c721270 */
[----:B------:R-:W-:Y:S02]  /*4b50*/  ISETP.LT.AND P0, PT, R22, UR11, !P0 ;  /* 0x0000000b16007c0c */ /* 0x000fe4000c701270 */
[----:B------:R-:W-:Y:S02]  /*4b60*/  PRMT R0, R37, 0x7632, R0 ;  /* 0x0000763225007816 */ /* 0x000fe40000000000 */
[-C--:B------:R-:W-:Y:S02]  /*4b70*/  LEA.HI.X.SX32 R13, R20, R3.reuse, 0x1, P6 ;  /* 0x00000003140d7211 */ /* 0x080fe400030f0eff */
[C---:B------:R-:W-:Y:S01]  /*4b80*/  LEA R2, P6, R15.reuse, R2, 0x1 ;  /* 0x000000020f027211 */ /* 0x040fe200078c08ff */
[----:B------:R0:W-:Y:S01]  /*4b90*/  @P4 STG.E.U16 desc[UR26][R8.64], R0 ;  /* 0x0000000008004986 */ /* 0x0001e2000c10151a */
[----:B-1----:R-:W-:Y:S02]  /*4ba0*/  PRMT R7, R38, 0x7632, R7 ;  /* 0x0000763226077816 */ /* 0x002fe40000000007 */
[----:B------:R-:W-:Y:S01]  /*4bb0*/  LEA.HI.X.SX32 R3, R15, R3, 0x1, P6 ;  /* 0x000000030f037211 */ /* 0x000fe200030f0eff */
[----:B------:R1:W-:Y:S04]  /*4bc0*/  @P3 STG.E.U16 desc[UR26][R10.64], R38 ;  /* 0x000000260a003986 */ /* 0x0003e8000c10151a */
[----:B------:R1:W-:Y:S01]  /*4bd0*/  @P2 STG.E.U16 desc[UR26][R12.64], R7 ;  /* 0x000000070c002986 */ /* 0x0003e2000c10151a */
[----:B0-----:R-:W-:-:S03]  /*4be0*/  PRMT R9, R39, 0x7632, R9 ;  /* 0x0000763227097816 */ /* 0x001fc60000000009 */
[----:B------:R1:W-:Y:S04]  /*4bf0*/  @P1 STG.E.U16 desc[UR26][R4.64], R39 ;  /* 0x0000002704001986 */ /* 0x0003e8000c10151a */
[----:B------:R1:W-:Y:S01]  /*4c00*/  @P0 STG.E.U16 desc[UR26][R2.64], R9 ;  /* 0x0000000902000986 */ /* 0x0003e2000c10151a */
[----:B------:R-:W-:Y:S06]  /*4c10*/  BAR.SYNC.DEFER_BLOCKING 0x0 ;  /* 0x0000000000007b1d */ /* 0x000fec0000010000 */
[----:B------:R-:W-:Y:S05]  /*4c20*/  BRA.U UP0, `(.L_x_13) ;  /* 0x0000000100a07547 */ /* 0x000fea000b800000 */
[----:B------:R-:W0:Y:S01]  /*4c30*/  S2UR UR5, SR_CgaCtaId ;  /* 0x00000000000579c3 */ /* 0x000e220000008800 */
[----:B------:R-:W-:Y:S01]  /*4c40*/  NOP ;  /* 0x0000000000007918 */ /* 0x000fe20000000000 */
[----:B------:R-:W-:Y:S01]  /*4c50*/  UMOV UR4, 0x50 ;  /* 0x0000005000047882 */ /* 0x000fe20000000000 */
[----:B------:R-:W-:Y:S02]  /*4c60*/  IMAD.U32 R0, RZ, RZ, UR13 ;  /* 0x0000000dff007e24 */ /* 0x000fe4000f8e00ff */
[----:B-1----:R-:W-:Y:S02]  /*4c70*/  IMAD.MOV.U32 R3, RZ, RZ, 0x3 ;  /* 0x00000003ff037424 */ /* 0x002fe400078e00ff */
[----:B------:R-:W-:Y:S01]  /*4c80*/  IMAD.MOV.U32 R7, RZ, RZ, 0x1 ;  /* 0x00000001ff077424 */ /* 0x000fe200078e00ff */
[----:B------:R-:W-:-:S04]  /*4c90*/  LOP3.LUT R0, R0, 0xffff, RZ, 0xc0, !PT ;  /* 0x0000ffff00007812 */ /* 0x000fc800078ec0ff */
[----:B------:R-:W-:-:S05]  /*4ca0*/  SHF.R.U32.HI R0, RZ, 0x5, R0 ;  /* 0x00000005ff007819 */ /* 0x000fca0000011600 */
[----:B------:R-:W-:Y:S01]  /*4cb0*/  VIADD R2, R0, 0x10 ;  /* 0x0000001000027836 */ /* 0x000fe20000000000 */
[----:B------:R-:W-:Y:S01]  /*4cc0*/  SHF.L.U32 R0, R3, R0, RZ ;  /* 0x0000000003007219 */ /* 0x000fe200000006ff */
[----:B0-----:R-:W-:-:S03]  /*4cd0*/  ULEA UR6, UR5, UR4, 0x18 ;  /* 0x0000000405067291 */ /* 0x001fc6000f8ec0ff */
[----:B------:R-:W-:-:S04]  /*4ce0*/  SHF.L.U32 R3, R7, R2, RZ ;  /* 0x0000000207037219 */ /* 0x000fc800000006ff */
[----:B------:R-:W-:Y:S02]  /*4cf0*/  LOP3.LUT R0, R3, R0, RZ, 0xfc, !PT ;  /* 0x0000000003007212 */ /* 0x000fe400078efcff */
[----:B------:R-:W0:Y:S02]  /*4d00*/  LDS R5, [UR6] ;  /* 0x00000006ff057984 */ /* 0x000e240008000800 */
[C---:B------:R-:W-:Y:S02]  /*4d10*/  LOP3.LUT R2, R0.reuse, 0xffff, RZ, 0xc0, !PT ;  /* 0x0000ffff00027812 */ /* 0x040fe400078ec0ff */
[----:B0-----:R-:W-:-:S04]  /*4d20*/  LOP3.LUT R3, R0, 0xffff, R5, 0x80, !PT ;  /* 0x0000ffff00037812 */ /* 0x001fc800078e8005 */
[----:B------:R-:W-:-:S13]  /*4d30*/  ISETP.NE.AND P0, PT, R3, R2, PT ;  /* 0x000000020300720c */ /* 0x000fda0003f05270 */
[----:B------:R-:W-:Y:S05]  /*4d40*/  @P0 BRA `(.L_x_14) ;  /* 0x0000000000500947 */ /* 0x000fea0003800000 */
[----:B------:R-:W-:Y:S02]  /*4d50*/  SHF.R.U32.HI R5, RZ, 0x10, R5 ;  /* 0x00000010ff057819 */ /* 0x000fe40000011605 */
[----:B------:R-:W-:-:S04]  /*4d60*/  SHF.R.U32.HI R2, RZ, 0x10, R0 ;  /* 0x00000010ff027819 */ /* 0x000fc80000011600 */
[----:B------:R-:W-:-:S04]  /*4d70*/  LOP3.LUT R5, R5, R2, RZ, 0xc0, !PT ;  /* 0x0000000205057212 */ /* 0x000fc800078ec0ff */
[----:B------:R-:W-:-:S13]  /*4d80*/  ISETP.NE.AND P0, PT, R5, R2, PT ;  /* 0x000000020500720c */ /* 0x000fda0003f05270 */
[----:B------:R-:W-:Y:S05]  /*4d90*/  @P0 BRA `(.L_x_15) ;  /* 0x0000000000300947 */ /* 0x000fea0003800000 */
[----:B------:R-:W-:Y:S01]  /*4da0*/  R2UR UR4, R0 ;  /* 0x00000000000472ca */ /* 0x000fe200000e0000 */
[----:B------:R-:W-:Y:S01]  /*4db0*/  VOTEU.ANY UR5, UPT, PT ;  /* 0x0000000000057886 */ /* 0x000fe200038e0100 */
[----:B------:R-:W0:Y:S01]  /*4dc0*/  S2R R0, SR_LANEID ;  /* 0x0000000000007919 */ /* 0x000e220000000000 */
[----:B------:R-:W-:-:S10]  /*4dd0*/  UFLO.U32 UR5, UR5 ;  /* 0x00000005000572bd */ /* 0x000fd400080e0000 */
[----:B------:R-:W-:-:S06]  /*4de0*/  ULOP3.LUT UR4, URZ, UR4, URZ, 0x33, !UPT ;  /* 0x00000004ff047292 */ /* 0x000fcc000f8e33ff */
[----:B------:R-:W-:-:S04]  /*4df0*/  IMAD.U32 R2, RZ, RZ, UR4 ;  /* 0x00000004ff027e24 */ /* 0x000fc8000f8e00ff */
[----:B------:R-:W1:Y:S02]  /*4e00*/  REDUX UR7, R2 ;  /* 0x00000000020773c4 */ /* 0x000e640000000000 */
[----:B------:R2:W-:Y:S01]  /*4e10*/  UTCATOMSWS.AND URZ, UR4 ;  /* 0x0000000400ff79e3 */ /* 0x0005e20008000000 */
[----:B0-----:R-:W-:Y:S01]  /*4e20*/  ISETP.EQ.U32.AND P0, PT, R0, UR5, PT ;  /* 0x0000000500007c0c */ /* 0x001fe2000bf02070 */
[----:B-1----:R-:W-:-:S12]  /*4e30*/  IMAD.U32 R0, RZ, RZ, UR7 ;  /* 0x00000007ff007e24 */ /* 0x002fd8000f8e00ff */
[----:B------:R2:W-:Y:S01]  /*4e40*/  @P0 ATOMS.AND RZ, [UR6], R0 ;  /* 0x00000000ffff098c */ /* 0x0005e2000a800006 */
[----:B------:R-:W-:Y:S05]  /*4e50*/  BRA `(.L_x_13) ;  /* 0x0000000000147947 */ /* 0x000fea0003800000 */
.L_x_15:
[----:B------:R-:W-:-:S07]  /*4e60*/  MOV R2, 0x4e80 ;  /* 0x00004e8000027802 */ /* 0x000fce0000000f00 */
[----:B------:R-:W-:Y:S05]  /*4e70*/  CALL.REL.NOINC `($__internal_0_$__cuda_sm10x_tcgen05_guardrail_trap_col_being_dealloced_not_returned_by_alloc) ;  /* 0x00000000002c7944 */ /* 0x000fea0003c00000 */
[----:B------:R-:W-:Y:S05]  /*4e80*/  BRA `(.L_x_13) ;  /* 0x0000000000087947 */ /* 0x000fea0003800000 */
.L_x_14:
[----:B------:R-:W-:-:S07]  /*4e90*/  MOV R2, 0x4eb0 ;  /* 0x00004eb000027802 */ /* 0x000fce0000000f00 */
[----:B------:R-:W-:Y:S05]  /*4ea0*/  CALL.REL.NOINC `($__internal_2_$__cuda_sm10x_tcgen05_guardrail_trap_unallocated_columns_being_dealloced) ;  /* 0x0000000000387944 */ /* 0x000fea0003c00000 */
.L_x_13:
[----:B------:R-:W-:Y:S01]  /*4eb0*/  NOP ;  /* 0x0000000000007918 */ /* 0x000fe20000000000 */
[----:B--2---:R-:W-:Y:S05]  /*4ec0*/  EXIT ;  /* 0x000000000000794d */ /* 0x004fea0003800000 */
.L_x_8:
[----:B------:R-:W0:Y:S02]  /*4ed0*/  SYNCS.PHASECHK.TRANS64.TRYWAIT P6, [UR15], R82 ;  /* 0x00000052ff0075a7 */ /* 0x000e2400080c110f */
[----:B0-----:R-:W-:Y:S05]  /*4ee0*/  @!P6 BRA `(.L_x_8) ;  /* 0xfffffffc00f8e947 */ /* 0x001fea000383ffff */
[----:B------:R-:W-:Y:S05]  /*4ef0*/  BRA `(.L_x_16) ;  /* 0xffffffe0007c7947 */ /* 0x000fea000383ffff */
.L_x_12:
[----:B------:R-:W1:Y:S02]  /*4f00*/  SYNCS.PHASECHK.TRANS64.TRYWAIT P0, [UR15], R4 ;  /* 0x00000004ff0075a7 */ /* 0x000e64000800110f */
[----:B-1----:R-:W-:Y:S05]  /*4f10*/  @!P0 BRA `(.L_x_12) ;  /* 0xfffffffc00f88947 */ /* 0x002fea000383ffff */
[----:B------:R-:W-:Y:S05]  /*4f20*/  BRA `(.L_x_11) ;  /* 0xffffffec00207947 */ /* 0x000fea000383ffff */
        .weak           $__internal_0_$__cuda_sm10x_tcgen05_guardrail_trap_col_being_dealloced_not_returned_by_alloc
        .type           $__internal_0_$__cuda_sm10x_tcgen05_guardrail_trap_col_being_dealloced_not_returned_by_alloc,@function
        .size           $__internal_0_$__cuda_sm10x_tcgen05_guardrail_trap_col_being_dealloced_not_returned_by_alloc,($__internal_1_$__cuda_sm10x_tcgen05_guardrail_trap_phase_invalid_during_alloc - $__internal_0_$__cuda_sm10x_tcgen05_guardrail_trap_col_being_dealloced_not_returned_by_alloc)
$__internal_0_$__cuda_sm10x_tcgen05_guardrail_trap_col_being_dealloced_not_returned_by_alloc:
[----:B------:R-:W-:Y:S05]  /*4f30*/  BPT.TRAP 0x1 ;  /* 0x000000040000795c */ /* 0x000fea0000300000 */
[----:B------:R-:W-:-:S04]  /*4f40*/  IMAD.MOV.U32 R3, RZ, RZ, 0x0 ;  /* 0x00000000ff037424 */ /* 0x000fc800078e00ff */
[----:B------:R-:W-:Y:S05]  /*4f50*/  RET.REL.NODEC R2 `(matmul_kernel) ;  /* 0xffffffb002287950 */ /* 0x000fea0003c3ffff */
        .weak           $__internal_1_$__cuda_sm10x_tcgen05_guardrail_trap_phase_invalid_during_alloc
        .type           $__internal_1_$__cuda_sm10x_tcgen05_guardrail_trap_phase_invalid_during_alloc,@function
        .size           $__internal_1_$__cuda_sm10x_tcgen05_guardrail_trap_phase_invalid_during_alloc,($__internal_2_$__cuda_sm10x_tcgen05_guardrail_trap_unallocated_columns_being_dealloced - $__internal_1_$__cuda_sm10x_tcgen05_guardrail_trap_phase_invalid_during_alloc)
$__internal_1_$__cuda_sm10x_tcgen05_guardrail_trap_phase_invalid_during_alloc:
[----:B------:R-:W-:Y:S05]  /*4f60*/  BPT.TRAP 0x1 ;  /* 0x000000040000795c */ /* 0x000fea0000300000 */
[----:B------:R-:W-:-:S04]  /*4f70*/  IMAD.MOV.U32 R3, RZ, RZ, 0x0 ;  /* 0x00000000ff037424 */ /* 0x000fc800078e00ff */
[----:B------:R-:W-:Y:S05]  /*4f80*/  RET.REL.NODEC R2 `(matmul_kernel) ;  /* 0xffffffb0021c7950 */ /* 0x000fea0003c3ffff */
        .weak           $__internal_2_$__cuda_sm10x_tcgen05_guardrail_trap_unallocated_columns_being_dealloced
        .type           $__internal_2_$__cuda_sm10x_tcgen05_guardrail_trap_unallocated_columns_being_dealloced,@function
        .size           $__internal_2_$__cuda_sm10x_tcgen05_guardrail_trap_unallocated_columns_being_dealloced,(.L_x_20 - $__internal_2_$__cuda_sm10x_tcgen05_guardrail_trap_unallocated_columns_being_dealloced)
$__internal_2_$__cuda_sm10x_tcgen05_guardrail_trap_unallocated_columns_being_dealloced:
[----:B------:R-:W-:Y:S05]  /*4f90*/  BPT.TRAP 0x1 ;  /* 0x000000040000795c */ /* 0x000fea0000300000 */
[----:B------:R-:W-:-:S04]  /*4fa0*/  IMAD.MOV.U32 R3, RZ, RZ, 0x0 ;  /* 0x00000000ff037424 */ /* 0x000fc800078e00ff */
[----:B------:R-:W-:Y:S05]  /*4fb0*/  RET.REL.NODEC R2 `(matmul_kernel) ;  /* 0xffffffb002107950 */ /* 0x000fea0003c3ffff */
.L_x_17:
[----:B------:R-:W-:-:S00]  /*4fc0*/  BRA `(.L_x_17) ;  /* 0xfffffffc00fc7947 */ /* 0x000fc0000383ffff */
[----:B------:R-:W-:-:S00]  /*4fd0*/  NOP ;  /* 0x0000000000007918 */ /* 0x000fc00000000000 */
        /* <DEDUP_REMOVED lines=10> */
.L_x_20:


//--------------------- .nv.shared.matmul_kernel  --------------------------
	.section	.nv.shared.matmul_kernel,"aw",@nobits
	.sectionflags	@""
	.align	16
	.zero		1024


//--------------------- .nv.shared.reserved.0     --------------------------
	.section	.nv.shared.reserved.0,"aw",@nobits
	.align	8
	.weak		__nv_reservedSMEM_offset_0_alias
	.size		__nv_reservedSMEM_offset_0_alias, 0, 64
	.other		__nv_reservedSMEM_offset_0_alias,@"STO_CUDA_RESERVED_SHARED STV_DEFAULT"
__nv_reservedSMEM_offset_0_alias:
	.zero		0
.nv.shared.reserved.0:
	.zero		64
	.weak		__nv_reservedSMEM_allocation_phase
	.type		__nv_reservedSMEM_allocation_phase,@object
	.size		__nv_reservedSMEM_allocation_phase,(.L_0 - __nv_reservedSMEM_allocation_phase)
__nv_reservedSMEM_allocation_phase:
	.zero		1
.L_0:
	.zero		7
	.weak		__nv_reservedSMEM_devtool_atexit_pc
	.type		__nv_reservedSMEM_devtool_atexit_pc,@object
	.size		__nv_reservedSMEM_devtool_atexit_pc,(__nv_reservedSMEM_allocation_mask - __nv_reservedSMEM_devtool_atexit_pc)
__nv_reservedSMEM_devtool_atexit_pc:
	.zero		8
	.weak		__nv_reservedSMEM_allocation_mask
	.type		__nv_reservedSMEM_allocation_mask,@object
	.size		__nv_reservedSMEM_allocation_mask,(.L_2 - __nv_reservedSMEM_allocation_mask)
__nv_reservedSMEM_allocation_mask:
	.zero		4
.L_2:


//--------------------- .nv.constant0.matmul_kernel --------------------------
	.section	.nv.constant0.matmul_kernel,"a",@progbits
	.sectionflags	@""
	.align	4
.nv.constant0.matmul_kernel:
	.zero		976


//--------------------- SYMBOLS --------------------------

	.type		.nv.reservedSmem.offset0,@object
	.size		.nv.reservedSmem.offset0,0x4
	.type		.nv.reservedSmem.cap,@object
	.size		.nv.reservedSmem.cap,0x4
